//
// Generated by NVIDIA NVVM Compiler
//
// Compiler Build ID: CL-36424714
// Cuda compilation tools, release 13.0, V13.0.88
// Based on NVVM 20.0.0
//

.version 9.0
.target sm_100
.address_size 64

	// .globl	_Z18brute_force_kernelimmPiPc
.const .align 1 .b8 charset[62] = {48, 49, 50, 51, 52, 53, 54, 55, 56, 57, 97, 98, 99, 100, 101, 102, 103, 104, 105, 106, 107, 108, 109, 110, 111, 112, 113, 114, 115, 116, 117, 118, 119, 120, 121, 122, 65, 66, 67, 68, 69, 70, 71, 72, 73, 74, 75, 76, 77, 78, 79, 80, 81, 82, 83, 84, 85, 86, 87, 88, 89, 90};

.visible .entry _Z18brute_force_kernelimmPiPc(
	.param .u32 _Z18brute_force_kernelimmPiPc_param_0,
	.param .u64 _Z18brute_force_kernelimmPiPc_param_1,
	.param .u64 _Z18brute_force_kernelimmPiPc_param_2,
	.param .u64 .ptr .align 1 _Z18brute_force_kernelimmPiPc_param_3,
	.param .u64 .ptr .align 1 _Z18brute_force_kernelimmPiPc_param_4
)
{
	.local .align 1 .b8 	__local_depot0[9];
	.reg .b64 	%SP;
	.reg .b64 	%SPL;
	.reg .pred 	%p<27>;
	.reg .b16 	%rs<39>;
	.reg .b32 	%r<151>;
	.reg .b64 	%rd<112>;

	mov.u64 	%SPL, __local_depot0;
	ld.param.u32 	%r55, [_Z18brute_force_kernelimmPiPc_param_0];
	ld.param.u64 	%rd29, [_Z18brute_force_kernelimmPiPc_param_1];
	ld.param.u64 	%rd30, [_Z18brute_force_kernelimmPiPc_param_2];
	ld.param.u64 	%rd28, [_Z18brute_force_kernelimmPiPc_param_3];
	ld.param.u64 	%rd31, [_Z18brute_force_kernelimmPiPc_param_4];
	cvta.to.global.u64 	%rd1, %rd31;
	add.u64 	%rd2, %SPL, 0;
	mov.u32 	%r56, %ctaid.x;
	mov.u32 	%r57, %ntid.x;
	mov.u32 	%r58, %tid.x;
	mad.lo.s32 	%r59, %r56, %r57, %r58;
	cvt.u64.u32 	%rd33, %r59;
	add.s64 	%rd104, %rd29, %rd33;
	setp.ge.u64 	%p1, %rd104, %rd30;
	@%p1 bra 	$L__BB0_37;
	setp.lt.s32 	%p2, %r55, 1;
	@%p2 bra 	$L__BB0_36;
	and.b32  	%r1, %r55, 3;
	setp.lt.u32 	%p3, %r55, 4;
	mov.b32 	%r131, 0;
	@%p3 bra 	$L__BB0_5;
	and.b32  	%r131, %r55, 2147483644;
	neg.s32 	%r129, %r131;
	add.s64 	%rd4, %rd2, -1;
	add.s32 	%r128, %r55, -1;
	mov.u64 	%rd38, charset;
$L__BB0_4:
	.pragma "nounroll";
	cvt.s64.s32 	%rd36, %r128;
	add.s64 	%rd37, %rd4, %rd36;
	shr.u64 	%rd39, %rd104, 1;
	mul.hi.u64 	%rd40, %rd39, -8925843906633654007;
	shr.u64 	%rd41, %rd40, 4;
	mul.lo.s64 	%rd42, %rd41, 62;
	sub.s64 	%rd43, %rd104, %rd42;
	add.s64 	%rd44, %rd38, %rd43;
	ld.const.u8 	%rs2, [%rd44];
	st.local.u8 	[%rd37+1], %rs2;
	mul.hi.u64 	%rd45, %rd41, 595056260442243601;
	shr.u64 	%rd46, %rd45, 1;
	mul.lo.s64 	%rd47, %rd46, 62;
	sub.s64 	%rd48, %rd41, %rd47;
	add.s64 	%rd49, %rd38, %rd48;
	ld.const.u8 	%rs3, [%rd49];
	st.local.u8 	[%rd37], %rs3;
	mul.hi.u64 	%rd50, %rd104, 2457006494729263899;
	shr.u64 	%rd51, %rd50, 9;
	mul.hi.u64 	%rd52, %rd51, 297528130221121801;
	mul.lo.s64 	%rd53, %rd52, 62;
	sub.s64 	%rd54, %rd51, %rd53;
	add.s64 	%rd55, %rd38, %rd54;
	ld.const.u8 	%rs4, [%rd55];
	st.local.u8 	[%rd37+-1], %rs4;
	shr.u64 	%rd56, %rd104, 3;
	mul.hi.u64 	%rd57, %rd56, 2536264768752788541;
	shr.u64 	%rd58, %rd57, 12;
	mul.hi.u64 	%rd59, %rd58, 297528130221121801;
	mul.lo.s64 	%rd60, %rd59, 62;
	sub.s64 	%rd61, %rd58, %rd60;
	add.s64 	%rd62, %rd38, %rd61;
	ld.const.u8 	%rs5, [%rd62];
	st.local.u8 	[%rd37+-2], %rs5;
	mul.hi.u64 	%rd63, %rd104, 5236159522586402149;
	shr.u64 	%rd104, %rd63, 22;
	add.s32 	%r129, %r129, 4;
	add.s32 	%r128, %r128, -4;
	setp.ne.s32 	%p4, %r129, 0;
	@%p4 bra 	$L__BB0_4;
$L__BB0_5:
	setp.eq.s32 	%p5, %r1, 0;
	@%p5 bra 	$L__BB0_10;
	setp.eq.s32 	%p6, %r1, 1;
	@%p6 bra 	$L__BB0_8;
	mov.u64 	%rd64, charset;
	shr.u64 	%rd65, %rd104, 1;
	mul.hi.u64 	%rd66, %rd65, -8925843906633654007;
	shr.u64 	%rd67, %rd66, 4;
	mul.lo.s64 	%rd68, %rd67, 62;
	sub.s64 	%rd69, %rd104, %rd68;
	add.s64 	%rd70, %rd64, %rd69;
	ld.const.u8 	%rs6, [%rd70];
	not.b32 	%r61, %r131;
	add.s32 	%r62, %r55, %r61;
	cvt.s64.s32 	%rd71, %r62;
	add.s64 	%rd72, %rd2, %rd71;
	st.local.u8 	[%rd72], %rs6;
	mul.hi.u64 	%rd73, %rd67, 595056260442243601;
	shr.u64 	%rd74, %rd73, 1;
	mul.lo.s64 	%rd75, %rd74, 62;
	sub.s64 	%rd76, %rd67, %rd75;
	add.s64 	%rd77, %rd64, %rd76;
	ld.const.u8 	%rs7, [%rd77];
	st.local.u8 	[%rd72+-1], %rs7;
	add.s32 	%r131, %r131, 2;
	mul.hi.u64 	%rd78, %rd104, 2457006494729263899;
	shr.u64 	%rd104, %rd78, 9;
$L__BB0_8:
	and.b32  	%r63, %r55, 1;
	setp.eq.b32 	%p7, %r63, 1;
	not.pred 	%p8, %p7;
	@%p8 bra 	$L__BB0_10;
	shr.u64 	%rd79, %rd104, 1;
	mul.hi.u64 	%rd80, %rd79, -8925843906633654007;
	shr.u64 	%rd81, %rd80, 4;
	mul.lo.s64 	%rd82, %rd81, 62;
	sub.s64 	%rd83, %rd104, %rd82;
	mov.u64 	%rd84, charset;
	add.s64 	%rd85, %rd84, %rd83;
	ld.const.u8 	%rs8, [%rd85];
	not.b32 	%r64, %r131;
	add.s32 	%r65, %r55, %r64;
	cvt.s64.s32 	%rd86, %r65;
	add.s64 	%rd87, %rd2, %rd86;
	st.local.u8 	[%rd87], %rs8;
$L__BB0_10:
	cvt.u64.u32 	%rd88, %r55;
	add.s64 	%rd89, %rd2, %rd88;
	mov.b16 	%rs9, 0;
	st.local.u8 	[%rd89], %rs9;
	and.b32  	%r12, %r55, 15;
	setp.lt.u32 	%p9, %r55, 16;
	mov.b32 	%r145, -559038737;
	mov.b32 	%r138, 0;
	@%p9 bra 	$L__BB0_13;
	and.b32  	%r138, %r55, 2147483632;
	neg.s32 	%r132, %r138;
	add.s64 	%rd106, %rd2, 7;
	mov.b32 	%r145, -559038737;
$L__BB0_12:
	.pragma "nounroll";
	ld.local.s8 	%r70, [%rd106+-7];
	mad.lo.s32 	%r71, %r145, 31, %r70;
	ld.local.s8 	%r72, [%rd106+-6];
	mad.lo.s32 	%r73, %r71, 31, %r72;
	ld.local.s8 	%r74, [%rd106+-5];
	mad.lo.s32 	%r75, %r73, 31, %r74;
	ld.local.s8 	%r76, [%rd106+-4];
	mad.lo.s32 	%r77, %r75, 31, %r76;
	ld.local.s8 	%r78, [%rd106+-3];
	mad.lo.s32 	%r79, %r77, 31, %r78;
	ld.local.s8 	%r80, [%rd106+-2];
	mad.lo.s32 	%r81, %r79, 31, %r80;
	ld.local.s8 	%r82, [%rd106+-1];
	mad.lo.s32 	%r83, %r81, 31, %r82;
	ld.local.s8 	%r84, [%rd106];
	mad.lo.s32 	%r85, %r83, 31, %r84;
	ld.local.s8 	%r86, [%rd106+1];
	mad.lo.s32 	%r87, %r85, 31, %r86;
	ld.local.s8 	%r88, [%rd106+2];
	mad.lo.s32 	%r89, %r87, 31, %r88;
	ld.local.s8 	%r90, [%rd106+3];
	mad.lo.s32 	%r91, %r89, 31, %r90;
	ld.local.s8 	%r92, [%rd106+4];
	mad.lo.s32 	%r93, %r91, 31, %r92;
	ld.local.s8 	%r94, [%rd106+5];
	mad.lo.s32 	%r95, %r93, 31, %r94;
	ld.local.s8 	%r96, [%rd106+6];
	mad.lo.s32 	%r97, %r95, 31, %r96;
	ld.local.s8 	%r98, [%rd106+7];
	mad.lo.s32 	%r99, %r97, 31, %r98;
	ld.local.s8 	%r100, [%rd106+8];
	mad.lo.s32 	%r145, %r99, 31, %r100;
	add.s32 	%r132, %r132, 16;
	add.s64 	%rd106, %rd106, 16;
	setp.ne.s32 	%p10, %r132, 0;
	@%p10 bra 	$L__BB0_12;
$L__BB0_13:
	setp.eq.s32 	%p11, %r12, 0;
	@%p11 bra 	$L__BB0_22;
	and.b32  	%r22, %r55, 7;
	setp.lt.u32 	%p12, %r12, 8;
	@%p12 bra 	$L__BB0_16;
	cvt.u64.u32 	%rd90, %r138;
	add.s64 	%rd91, %rd2, %rd90;
	ld.local.s8 	%r102, [%rd91];
	mad.lo.s32 	%r103, %r145, 31, %r102;
	ld.local.s8 	%r104, [%rd91+1];
	mad.lo.s32 	%r105, %r103, 31, %r104;
	ld.local.s8 	%r106, [%rd91+2];
	mad.lo.s32 	%r107, %r105, 31, %r106;
	ld.local.s8 	%r108, [%rd91+3];
	mad.lo.s32 	%r109, %r107, 31, %r108;
	ld.local.s8 	%r110, [%rd91+4];
	mad.lo.s32 	%r111, %r109, 31, %r110;
	ld.local.s8 	%r112, [%rd91+5];
	mad.lo.s32 	%r113, %r111, 31, %r112;
	ld.local.s8 	%r114, [%rd91+6];
	mad.lo.s32 	%r115, %r113, 31, %r114;
	ld.local.s8 	%r116, [%rd91+7];
	mad.lo.s32 	%r145, %r115, 31, %r116;
	add.s32 	%r138, %r138, 8;
$L__BB0_16:
	setp.eq.s32 	%p13, %r22, 0;
	@%p13 bra 	$L__BB0_22;
	setp.lt.u32 	%p14, %r22, 4;
	@%p14 bra 	$L__BB0_19;
	cvt.u64.u32 	%rd92, %r138;
	add.s64 	%rd93, %rd2, %rd92;
	ld.local.s8 	%r118, [%rd93];
	mad.lo.s32 	%r119, %r145, 31, %r118;
	ld.local.s8 	%r120, [%rd93+1];
	mad.lo.s32 	%r121, %r119, 31, %r120;
	ld.local.s8 	%r122, [%rd93+2];
	mad.lo.s32 	%r123, %r121, 31, %r122;
	ld.local.s8 	%r124, [%rd93+3];
	mad.lo.s32 	%r145, %r123, 31, %r124;
	add.s32 	%r138, %r138, 4;
$L__BB0_19:
	setp.eq.s32 	%p15, %r1, 0;
	@%p15 bra 	$L__BB0_22;
	cvt.u64.u32 	%rd94, %r138;
	add.s64 	%rd107, %rd2, %rd94;
	neg.s32 	%r143, %r1;
$L__BB0_21:
	.pragma "nounroll";
	ld.local.s8 	%r125, [%rd107];
	mad.lo.s32 	%r145, %r145, 31, %r125;
	add.s64 	%rd107, %rd107, 1;
	add.s32 	%r143, %r143, 1;
	setp.ne.s32 	%p16, %r143, 0;
	@%p16 bra 	$L__BB0_21;
$L__BB0_22:
	setp.ne.s32 	%p17, %r145, 0;
	@%p17 bra 	$L__BB0_37;
	cvta.to.global.u64 	%rd95, %rd28;
	atom.relaxed.global.cas.b32 	%r126, [%rd95], 0, 1;
	setp.ne.s32 	%p18, %r126, 0;
	@%p18 bra 	$L__BB0_37;
	add.s32 	%r39, %r55, 1;
	and.b32  	%r40, %r39, 15;
	setp.lt.u32 	%p19, %r55, 15;
	mov.b32 	%r148, 0;
	@%p19 bra 	$L__BB0_27;
	and.b32  	%r148, %r39, -16;
	neg.s32 	%r146, %r148;
	add.s64 	%rd109, %rd2, 7;
	add.s64 	%rd108, %rd1, 7;
$L__BB0_26:
	.pragma "nounroll";
	ld.local.u8 	%rs10, [%rd109+-7];
	st.global.u8 	[%rd108+-7], %rs10;
	ld.local.u8 	%rs11, [%rd109+-6];
	st.global.u8 	[%rd108+-6], %rs11;
	ld.local.u8 	%rs12, [%rd109+-5];
	st.global.u8 	[%rd108+-5], %rs12;
	ld.local.u8 	%rs13, [%rd109+-4];
	st.global.u8 	[%rd108+-4], %rs13;
	ld.local.u8 	%rs14, [%rd109+-3];
	st.global.u8 	[%rd108+-3], %rs14;
	ld.local.u8 	%rs15, [%rd109+-2];
	st.global.u8 	[%rd108+-2], %rs15;
	ld.local.u8 	%rs16, [%rd109+-1];
	st.global.u8 	[%rd108+-1], %rs16;
	ld.local.u8 	%rs17, [%rd109];
	st.global.u8 	[%rd108], %rs17;
	ld.local.u8 	%rs18, [%rd109+1];
	st.global.u8 	[%rd108+1], %rs18;
	ld.local.u8 	%rs19, [%rd109+2];
	st.global.u8 	[%rd108+2], %rs19;
	ld.local.u8 	%rs20, [%rd109+3];
	st.global.u8 	[%rd108+3], %rs20;
	ld.local.u8 	%rs21, [%rd109+4];
	st.global.u8 	[%rd108+4], %rs21;
	ld.local.u8 	%rs22, [%rd109+5];
	st.global.u8 	[%rd108+5], %rs22;
	ld.local.u8 	%rs23, [%rd109+6];
	st.global.u8 	[%rd108+6], %rs23;
	ld.local.u8 	%rs24, [%rd109+7];
	st.global.u8 	[%rd108+7], %rs24;
	ld.local.u8 	%rs25, [%rd109+8];
	st.global.u8 	[%rd108+8], %rs25;
	add.s32 	%r146, %r146, 16;
	add.s64 	%rd109, %rd109, 16;
	add.s64 	%rd108, %rd108, 16;
	setp.ne.s32 	%p20, %r146, 0;
	@%p20 bra 	$L__BB0_26;
$L__BB0_27:
	setp.eq.s32 	%p21, %r40, 0;
	@%p21 bra 	$L__BB0_37;
	and.b32  	%r46, %r39, 7;
	setp.lt.u32 	%p22, %r40, 8;
	@%p22 bra 	$L__BB0_30;
	cvt.u64.u32 	%rd96, %r148;
	add.s64 	%rd97, %rd2, %rd96;
	ld.local.u8 	%rs26, [%rd97];
	add.s64 	%rd98, %rd1, %rd96;
	st.global.u8 	[%rd98], %rs26;
	ld.local.u8 	%rs27, [%rd97+1];
	st.global.u8 	[%rd98+1], %rs27;
	ld.local.u8 	%rs28, [%rd97+2];
	st.global.u8 	[%rd98+2], %rs28;
	ld.local.u8 	%rs29, [%rd97+3];
	st.global.u8 	[%rd98+3], %rs29;
	ld.local.u8 	%rs30, [%rd97+4];
	st.global.u8 	[%rd98+4], %rs30;
	ld.local.u8 	%rs31, [%rd97+5];
	st.global.u8 	[%rd98+5], %rs31;
	ld.local.u8 	%rs32, [%rd97+6];
	st.global.u8 	[%rd98+6], %rs32;
	ld.local.u8 	%rs33, [%rd97+7];
	st.global.u8 	[%rd98+7], %rs33;
	add.s32 	%r148, %r148, 8;
$L__BB0_30:
	setp.eq.s32 	%p23, %r46, 0;
	@%p23 bra 	$L__BB0_37;
	and.b32  	%r49, %r39, 3;
	setp.lt.u32 	%p24, %r46, 4;
	@%p24 bra 	$L__BB0_33;
	cvt.u64.u32 	%rd99, %r148;
	add.s64 	%rd100, %rd2, %rd99;
	ld.local.u8 	%rs34, [%rd100];
	add.s64 	%rd101, %rd1, %rd99;
	st.global.u8 	[%rd101], %rs34;
	ld.local.u8 	%rs35, [%rd100+1];
	st.global.u8 	[%rd101+1], %rs35;
	ld.local.u8 	%rs36, [%rd100+2];
	st.global.u8 	[%rd101+2], %rs36;
	ld.local.u8 	%rs37, [%rd100+3];
	st.global.u8 	[%rd101+3], %rs37;
	add.s32 	%r148, %r148, 4;
$L__BB0_33:
	setp.eq.s32 	%p25, %r49, 0;
	@%p25 bra 	$L__BB0_37;
	cvt.u64.u32 	%rd102, %r148;
	add.s64 	%rd111, %rd1, %rd102;
	add.s64 	%rd110, %rd2, %rd102;
	neg.s32 	%r150, %r49;
$L__BB0_35:
	.pragma "nounroll";
	ld.local.u8 	%rs38, [%rd110];
	st.global.u8 	[%rd111], %rs38;
	add.s64 	%rd111, %rd111, 1;
	add.s64 	%rd110, %rd110, 1;
	add.s32 	%r150, %r150, 1;
	setp.eq.s32 	%p26, %r150, 0;
	@%p26 bra 	$L__BB0_37;
	bra.uni 	$L__BB0_35;
$L__BB0_36:
	cvt.s64.s32 	%rd34, %r55;
	add.s64 	%rd35, %rd2, %rd34;
	mov.b16 	%rs1, 0;
	st.local.u8 	[%rd35], %rs1;
$L__BB0_37:
	ret;

}


// ===== COMPILED SASS (sm_100) =====

	.target	sm_100

	.elftype	@"ET_EXEC"


//--------------------- .note.nv.tkinfo           --------------------------
	.section	.note.nv.tkinfo,"",@"SHT_NOTE"
	.sectionflags	@"SHF_NOTE_NV_TKINFO"
	.tkinfo
        /*0018*/ 	.word	0x00000002
        /*0030*/ 	.string	""
        /*0030*/ 	.string	"ptxas"
        /*0030*/ 	.string	"Cuda compilation tools, release 13.0, V13.0.88"
        /*0030*/ 	.string	"Build cuda_13.0.r13.0/compiler.36424714_0"
        /*0030*/ 	.string	"-arch sm_100 -m 64 "



//--------------------- .note.nv.cuinfo           --------------------------
	.section	.note.nv.cuinfo,"",@"SHT_NOTE"
	.sectionflags	@"SHF_NOTE_NV_CUINFO"
        /*0018*/ 	.short	0x0002
        /*001a*/ 	.short	0x0064
        /*001c*/ 	.short	0x0082
	.zero		2


//--------------------- .nv.info                  --------------------------
	.section	.nv.info,"",@"SHT_CUDA_INFO"
	.align	4


	//----- nvinfo : EIATTR_REGCOUNT
	.align		4
        /*0000*/ 	.byte	0x04, 0x2f
        /*0002*/ 	.short	(.L_2 - .L_1)
	.align		4
.L_1:
        /*0004*/ 	.word	index@(_Z18brute_force_kernelimmPiPc)
        /*0008*/ 	.word	0x00000020


	//----- nvinfo : EIATTR_FRAME_SIZE
	.align		4
.L_2:
        /*000c*/ 	.byte	0x04, 0x11
        /*000e*/ 	.short	(.L_4 - .L_3)
	.align		4
.L_3:
        /*0010*/ 	.word	index@(_Z18brute_force_kernelimmPiPc)
        /*0014*/ 	.word	0x00000010


	//----- nvinfo : EIATTR_MIN_STACK_SIZE
	.align		4
.L_4:
        /*0018*/ 	.byte	0x04, 0x12
        /*001a*/ 	.short	(.L_6 - .L_5)
	.align		4
.L_5:
        /*001c*/ 	.word	index@(_Z18brute_force_kernelimmPiPc)
        /*0020*/ 	.word	0x00000010
.L_6:


//--------------------- .nv.compat                --------------------------
	.section	.nv.compat,"",@"SHT_CUDA_COMPAT_INFO"
	.align	4
        /*0000*/ 	.byte	0x02, 0x09, 0x00, 0x00, 0x02, 0x02, 0x01, 0x00, 0x02, 0x05, 0x05, 0x00, 0x03, 0x07, 0x01, 0x01
        /*0010*/ 	.byte	0x02, 0x03, 0x00, 0x00, 0x02, 0x06, 0x01, 0x00, 0x04, 0x0b, 0x08, 0x00, 0x09, 0x00, 0x00, 0x00
        /*0020*/ 	.byte	0x00, 0x00, 0x00, 0x00


//--------------------- .nv.info._Z18brute_force_kernelimmPiPc --------------------------
	.section	.nv.info._Z18brute_force_kernelimmPiPc,"",@"SHT_CUDA_INFO"
	.sectionflags	@""
	.align	4


	//----- nvinfo : EIATTR_CUDA_API_VERSION
	.align		4
        /*0000*/ 	.byte	0x04, 0x37
        /*0002*/ 	.short	(.L_8 - .L_7)
.L_7:
        /*0004*/ 	.word	0x00000082


	//----- nvinfo : EIATTR_KPARAM_INFO
	.align		4
.L_8:
        /*0008*/ 	.byte	0x04, 0x17
        /*000a*/ 	.short	(.L_10 - .L_9)
.L_9:
        /*000c*/ 	.word	0x00000000
        /*0010*/ 	.short	0x0004
        /*0012*/ 	.short	0x0020
        /*0014*/ 	.byte	0x00, 0xf5, 0x21, 0x00


	//----- nvinfo : EIATTR_KPARAM_INFO
	.align		4
.L_10:
        /*0018*/ 	.byte	0x04, 0x17
        /*001a*/ 	.short	(.L_12 - .L_11)
.L_11:
        /*001c*/ 	.word	0x00000000
        /*0020*/ 	.short	0x0003
        /*0022*/ 	.short	0x0018
        /*0024*/ 	.byte	0x00, 0xf5, 0x21, 0x00


	//----- nvinfo : EIATTR_KPARAM_INFO
	.align		4
.L_12:
        /*0028*/ 	.byte	0x04, 0x17
        /*002a*/ 	.short	(.L_14 - .L_13)
.L_13:
        /*002c*/ 	.word	0x00000000
        /*0030*/ 	.short	0x0002
        /*0032*/ 	.short	0x0010
        /*0034*/ 	.byte	0x00, 0xf0, 0x21, 0x00


	//----- nvinfo : EIATTR_KPARAM_INFO
	.align		4
.L_14:
        /*0038*/ 	.byte	0x04, 0x17
        /*003a*/ 	.short	(.L_16 - .L_15)
.L_15:
        /*003c*/ 	.word	0x00000000
        /*0040*/ 	.short	0x0001
        /*0042*/ 	.short	0x0008
        /*0044*/ 	.byte	0x00, 0xf0, 0x21, 0x00


	//----- nvinfo : EIATTR_KPARAM_INFO
	.align		4
.L_16:
        /*0048*/ 	.byte	0x04, 0x17
        /*004a*/ 	.short	(.L_18 - .L_17)
.L_17:
        /*004c*/ 	.word	0x00000000
        /*0050*/ 	.short	0x0000
        /*0052*/ 	.short	0x0000
        /*0054*/ 	.byte	0x00, 0xf0, 0x11, 0x00


	//----- nvinfo : EIATTR_SPARSE_MMA_MASK
	.align		4
.L_18:
        /*0058*/ 	.byte	0x03, 0x50
        /*005a*/ 	.short	0x0000


	//----- nvinfo : EIATTR_MAXREG_COUNT
	.align		4
        /*005c*/ 	.byte	0x03, 0x1b
        /*005e*/ 	.short	0x00ff


	//----- nvinfo : EIATTR_MERCURY_ISA_VERSION
	.align		4
        /*0060*/ 	.byte	0x03, 0x5f
        /*0062*/ 	.short	0x0101


	//----- nvinfo : EIATTR_VRC_CTA_INIT_COUNT
	.align		4
        /*0064*/ 	.byte	0x02, 0x4a
	.zero		1
	.zero		1


	//----- nvinfo : EIATTR_EXIT_INSTR_OFFSETS
	.align		4
        /*0068*/ 	.byte	0x04, 0x1c
        /*006a*/ 	.short	(.L_20 - .L_19)


	//   ....[0]....
.L_19:
        /*006c*/ 	.word	0x000000c0


	//   ....[1]....
        /*0070*/ 	.word	0x00000fb0


	//   ....[2]....
        /*0074*/ 	.word	0x00001030


	//   ....[3]....
        /*0078*/ 	.word	0x000013b0


	//   ....[4]....
        /*007c*/ 	.word	0x00001550


	//   ....[5]....
        /*0080*/ 	.word	0x00001670


	//   ....[6]....
        /*0084*/ 	.word	0x00001730


	//   ....[7]....
        /*0088*/ 	.word	0x000017a0


	//----- nvinfo : EIATTR_CBANK_PARAM_SIZE
	.align		4
.L_20:
        /*008c*/ 	.byte	0x03, 0x19
        /*008e*/ 	.short	0x0028


	//----- nvinfo : EIATTR_PARAM_CBANK
	.align		4
        /*0090*/ 	.byte	0x04, 0x0a
        /*0092*/ 	.short	(.L_22 - .L_21)
	.align		4
.L_21:
        /*0094*/ 	.word	index@(.nv.constant0._Z18brute_force_kernelimmPiPc)
        /*0098*/ 	.short	0x0380
        /*009a*/ 	.short	0x0028


	//----- nvinfo : EIATTR_SW_WAR
	.align		4
.L_22:
        /*009c*/ 	.byte	0x04, 0x36
        /*009e*/ 	.short	(.L_24 - .L_23)
.L_23:
        /*00a0*/ 	.word	0x00000008
.L_24:


//--------------------- .nv.callgraph             --------------------------
	.section	.nv.callgraph,"",@"SHT_CUDA_CALLGRAPH"
	.align	4
	.sectionentsize	8
	.align		4
        /*0000*/ 	.word	0x00000000
	.align		4
        /*0004*/ 	.word	0xffffffff
	.align		4
        /*0008*/ 	.word	0x00000000
	.align		4
        /*000c*/ 	.word	0xfffffffe
	.align		4
        /*0010*/ 	.word	0x00000000
	.align		4
        /*0014*/ 	.word	0xfffffffd
	.align		4
        /*0018*/ 	.word	0x00000000
	.align		4
        /*001c*/ 	.word	0xfffffffc


//--------------------- .nv.constant3             --------------------------
	.section	.nv.constant3,"a",@progbits
.nv.constant3:
	.type		charset,@object
	.size		charset,(.L_0 - charset)
charset:
        /*0000*/ 	.byte	0x30, 0x31, 0x32, 0x33, 0x34, 0x35, 0x36, 0x37, 0x38, 0x39, 0x61, 0x62, 0x63, 0x64, 0x65, 0x66
        /*0010*/ 	.byte	0x67, 0x68, 0x69, 0x6a, 0x6b, 0x6c, 0x6d, 0x6e, 0x6f, 0x70, 0x71, 0x72, 0x73, 0x74, 0x75, 0x76
        /*0020*/ 	.byte	0x77, 0x78, 0x79, 0x7a, 0x41, 0x42, 0x43, 0x44, 0x45, 0x46, 0x47, 0x48, 0x49, 0x4a, 0x4b, 0x4c
        /*0030*/ 	.byte	0x4d, 0x4e, 0x4f, 0x50, 0x51, 0x52, 0x53, 0x54, 0x55, 0x56, 0x57, 0x58, 0x59, 0x5a
.L_0:


//--------------------- .text._Z18brute_force_kernelimmPiPc --------------------------
	.section	.text._Z18brute_force_kernelimmPiPc,"ax",@progbits
	.align	128
        .global         _Z18brute_force_kernelimmPiPc
        .type           _Z18brute_force_kernelimmPiPc,@function
        .size           _Z18brute_force_kernelimmPiPc,(.L_x_17 - _Z18brute_force_kernelimmPiPc)
        .other          _Z18brute_force_kernelimmPiPc,@"STO_CUDA_ENTRY STV_DEFAULT"
_Z18brute_force_kernelimmPiPc:
.text._Z18brute_force_kernelimmPiPc:
[----:B------:R-:W0:Y:S01]  /*0000*/  LDC R1, c[0x0][0x37c] ;  /* 0x0000df00ff017b82 */ /* 0x000e220000000800 */
[----:B------:R-:W1:Y:S07]  /*0010*/  S2R R3, SR_TID.X ;  /* 0x0000000000037919 */ /* 0x000e6e0000002100 */
[----:B------:R-:W1:Y:S01]  /*0020*/  S2UR UR4, SR_CTAID.X ;  /* 0x00000000000479c3 */ /* 0x000e620000002500 */
[----:B------:R-:W2:Y:S01]  /*0030*/  LDCU.64 UR6, c[0x0][0x388] ;  /* 0x00007100ff0677ac */ /* 0x000ea20008000a00 */
[----:B0-----:R-:W-:Y:S01]  /*0040*/  IADD3 R1, PT, PT, R1, -0x10, RZ ;  /* 0xfffffff001017810 */ /* 0x001fe20007ffe0ff */
[----:B------:R-:W0:Y:S05]  /*0050*/  LDCU.64 UR8, c[0x0][0x390] ;  /* 0x00007200ff0877ac */ /* 0x000e2a0008000a00 */
[----:B------:R-:W1:Y:S02]  /*0060*/  LDC R0, c[0x0][0x360] ;  /* 0x0000d800ff007b82 */ /* 0x000e640000000800 */
[----:B-1----:R-:W-:-:S05]  /*0070*/  IMAD R0, R0, UR4, R3 ;  /* 0x0000000400007c24 */ /* 0x002fca000f8e0203 */
[----:B--2---:R-:W-:-:S05]  /*0080*/  IADD3 R9, P0, PT, R0, UR6, RZ ;  /* 0x0000000600097c10 */ /* 0x004fca000ff1e0ff */
[----:B------:R-:W-:Y:S01]  /*0090*/  IMAD.X R6, RZ, RZ, UR7, P0 ;  /* 0x00000007ff067e24 */ /* 0x000fe200080e06ff */
[----:B0-----:R-:W-:-:S04]  /*00a0*/  ISETP.GE.U32.AND P0, PT, R9, UR8, PT ;  /* 0x0000000809007c0c */ /* 0x001fc8000bf06070 */
[----:B------:R-:W-:-:S13]  /*00b0*/  ISETP.GE.U32.AND.EX P0, PT, R6, UR9, PT, P0 ;  /* 0x0000000906007c0c */ /* 0x000fda000bf06100 */
[----:B------:R-:W-:Y:S05]  /*00c0*/  @P0 EXIT ;  /* 0x000000000000094d */ /* 0x000fea0003800000 */
[----:B------:R-:W0:Y:S02]  /*00d0*/  LDC R0, c[0x0][0x380] ;  /* 0x0000e000ff007b82 */ /* 0x000e240000000800 */
[----:B0-----:R-:W-:-:S13]  /*00e0*/  ISETP.GE.AND P0, PT, R0, 0x1, PT ;  /* 0x000000010000780c */ /* 0x001fda0003f06270 */
[----:B------:R-:W-:Y:S05]  /*00f0*/  @!P0 BRA `(.L_x_0) ;  /* 0x0000001400a08947 */ /* 0x000fea0003800000 */
[C---:B------:R-:W-:Y:S01]  /*0100*/  ISETP.GE.U32.AND P1, PT, R0.reuse, 0x4, PT ;  /* 0x000000040000780c */ /* 0x040fe20003f26070 */
[----:B------:R-:W-:Y:S01]  /*0110*/  HFMA2 R5, -RZ, RZ, 0, 0 ;  /* 0x00000000ff057431 */ /* 0x000fe200000001ff */
[----:B------:R-:W-:-:S04]  /*0120*/  LOP3.LUT R3, R0, 0x3, RZ, 0xc0, !PT ;  /* 0x0000000300037812 */ /* 0x000fc800078ec0ff */
[----:B------:R-:W-:-:S07]  /*0130*/  ISETP.NE.AND P0, PT, R3, RZ, PT ;  /* 0x000000ff0300720c */ /* 0x000fce0003f05270 */
[----:B------:R-:W-:Y:S06]  /*0140*/  @!P1 BRA `(.L_x_1) ;  /* 0x0000000400389947 */ /* 0x000fec0003800000 */
[C---:B------:R-:W-:Y:S01]  /*0150*/  LOP3.LUT R5, R0.reuse, 0x7ffffffc, RZ, 0xc0, !PT ;  /* 0x7ffffffc00057812 */ /* 0x040fe200078ec0ff */
[----:B------:R-:W-:-:S03]  /*0160*/  VIADD R2, R0, 0xffffffff ;  /* 0xffffffff00027836 */ /* 0x000fc60000000000 */
[----:B------:R-:W-:-:S07]  /*0170*/  IADD3 R4, PT, PT, -R5, RZ, RZ ;  /* 0x000000ff05047210 */ /* 0x000fce0007ffe1ff */
.L_x_2:
[--C-:B------:R-:W-:Y:S01]  /*0180*/  SHF.R.U32.HI R25, RZ, 0x1, R6.reuse ;  /* 0x00000001ff197819 */ /* 0x100fe20000011606 */
[----:B------:R-:W-:Y:S01]  /*0190*/  IMAD.WIDE.U32 R18, R6, -0x5ed5a4e5, RZ ;  /* 0xa12a5b1b06127825 */ /* 0x000fe200078e00ff */
[--C-:B0-----:R-:W-:Y:S02]  /*01a0*/  SHF.R.U64 R17, R9, 0x1, R6.reuse ;  /* 0x0000000109117819 */ /* 0x101fe40000001206 */
[--C-:B------:R-:W-:Y:S01]  /*01b0*/  SHF.R.U32.HI R7, RZ, 0x3, R6.reuse ;  /* 0x00000003ff077819 */ /* 0x100fe20000011606 */
[----:B------:R-:W-:Y:S01]  /*01c0*/  IMAD.WIDE.U32 R12, R25, 0x10842109, RZ ;  /* 0x10842109190c7825 */ /* 0x000fe200078e00ff */
[----:B------:R-:W-:-:S03]  /*01d0*/  SHF.R.U64 R23, R9, 0x3, R6 ;  /* 0x0000000309177819 */ /* 0x000fc60000001206 */
[----:B------:R-:W-:-:S04]  /*01e0*/  IMAD.WIDE.U32 R14, R7, -0x6a26dbc3, RZ ;  /* 0x95d9243d070e7825 */ /* 0x000fc800078e00ff */
[----:B------:R-:W-:-:S04]  /*01f0*/  IMAD.WIDE.U32 R12, P1, R17, -0x7bdef7be, R12 ;  /* 0x84210842110c7825 */ /* 0x000fc8000782000c */
[----:B------:R-:W-:Y:S01]  /*0200*/  IMAD.WIDE.U32 R16, R17, 0x10842109, RZ ;  /* 0x1084210911107825 */ /* 0x000fe200078e00ff */
[----:B------:R-:W-:-:S03]  /*0210*/  MOV R10, R13 ;  /* 0x0000000d000a7202 */ /* 0x000fc60000000f00 */
[----:B------:R-:W-:Y:S01]  /*0220*/  IMAD.X R11, RZ, RZ, RZ, P1 ;  /* 0x000000ffff0b7224 */ /* 0x000fe200008e06ff */
[----:B------:R-:W-:Y:S01]  /*0230*/  IADD3 RZ, P1, PT, R17, R12, RZ ;  /* 0x0000000c11ff7210 */ /* 0x000fe20007f3e0ff */
[----:B------:R-:W-:-:S04]  /*0240*/  IMAD.WIDE.U32 R12, P3, R23, 0x23329f5e, R14 ;  /* 0x23329f5e170c7825 */ /* 0x000fc8000786000e */
[C---:B------:R-:W-:Y:S01]  /*0250*/  IMAD.WIDE.U32 R18, P2, R9.reuse, 0x22190a63, R18 ;  /* 0x22190a6309127825 */ /* 0x040fe20007840012 */
[----:B------:R-:W-:Y:S02]  /*0260*/  IADD3.X R15, PT, PT, RZ, RZ, RZ, P3, !PT ;  /* 0x000000ffff0f7210 */ /* 0x000fe40001ffe4ff */
[----:B------:R-:W-:Y:S01]  /*0270*/  MOV R14, R13 ;  /* 0x0000000d000e7202 */ /* 0x000fe20000000f00 */
[----:B------:R-:W-:-:S04]  /*0280*/  IMAD.WIDE.U32 R20, R9, -0x5ed5a4e5, RZ ;  /* 0xa12a5b1b09147825 */ /* 0x000fc800078e00ff */
[----:B------:R-:W-:-:S04]  /*0290*/  IMAD.WIDE.U32 R22, R23, -0x6a26dbc3, RZ ;  /* 0x95d9243d17167825 */ /* 0x000fc800078e00ff */
[----:B------:R-:W-:Y:S01]  /*02a0*/  IMAD.WIDE.U32.X R10, R25, -0x7bdef7be, R10, P1 ;  /* 0x84210842190a7825 */ /* 0x000fe200008e040a */
[----:B------:R-:W-:-:S03]  /*02b0*/  IADD3 RZ, P1, PT, R21, R18, RZ ;  /* 0x0000001215ff7210 */ /* 0x000fc60007f3e0ff */
[----:B------:R-:W-:Y:S01]  /*02c0*/  IMAD.X R17, RZ, RZ, RZ, P2 ;  /* 0x000000ffff117224 */ /* 0x000fe200010e06ff */
[----:B------:R-:W-:Y:S01]  /*02d0*/  IADD3 RZ, P2, PT, R23, R12, RZ ;  /* 0x0000000c17ff7210 */ /* 0x000fe20007f5e0ff */
[----:B------:R-:W-:Y:S01]  /*02e0*/  IMAD.MOV.U32 R16, RZ, RZ, R19 ;  /* 0x000000ffff107224 */ /* 0x000fe200078e0013 */
[----:B------:R-:W-:Y:S01]  /*02f0*/  SHF.R.U32.HI R29, RZ, 0x4, R11 ;  /* 0x00000004ff1d7819 */ /* 0x000fe2000001160b */
[----:B------:R-:W-:Y:S02]  /*0300*/  VIADD R4, R4, 0x4 ;  /* 0x0000000404047836 */ /* 0x000fe40000000000 */
[----:B------:R-:W-:-:S04]  /*0310*/  IMAD.WIDE.U32.X R12, R6, 0x22190a63, R16, P1 ;  /* 0x22190a63060c7825 */ /* 0x000fc800008e0410 */
[----:B------:R-:W-:Y:S01]  /*0320*/  IMAD.WIDE.U32.X R14, R7, 0x23329f5e, R14, P2 ;  /* 0x23329f5e070e7825 */ /* 0x000fe200010e040e */
[----:B------:R-:W-:Y:S02]  /*0330*/  SHF.R.U64 R7, R10, 0x4, R11 ;  /* 0x000000040a077819 */ /* 0x000fe4000000120b */
[----:B------:R-:W-:Y:S01]  /*0340*/  SHF.R.U32.HI R27, RZ, 0x9, R13 ;  /* 0x00000009ff1b7819 */ /* 0x000fe2000001160d */
[----:B------:R-:W-:Y:S01]  /*0350*/  IMAD.WIDE.U32 R18, R29, 0x21084211, RZ ;  /* 0x210842111d127825 */ /* 0x000fe200078e00ff */
[----:B------:R-:W-:Y:S02]  /*0360*/  SHF.R.U32.HI R25, RZ, 0xc, R15 ;  /* 0x0000000cff197819 */ /* 0x000fe4000001160f */
[----:B------:R-:W-:Y:S01]  /*0370*/  SHF.R.U64 R8, R12, 0x9, R13 ;  /* 0x000000090c087819 */ /* 0x000fe2000000120d */
[----:B------:R-:W-:Y:S01]  /*0380*/  IMAD.WIDE.U32 R10, R7, 0x21084211, RZ ;  /* 0x21084211070a7825 */ /* 0x000fe200078e00ff */
[----:B------:R-:W-:-:S03]  /*0390*/  SHF.R.U64 R23, R14, 0xc, R15 ;  /* 0x0000000c0e177819 */ /* 0x000fc6000000120f */
[----:B------:R-:W-:-:S04]  /*03a0*/  IMAD.WIDE.U32 R18, P1, R7, 0x8421084, R18 ;  /* 0x0842108407127825 */ /* 0x000fc80007820012 */
[----:B------:R-:W-:Y:S01]  /*03b0*/  IMAD.WIDE.U32 R12, R27, 0x10842109, RZ ;  /* 0x108421091b0c7825 */ /* 0x000fe200078e00ff */
[----:B------:R-:W-:Y:S02]  /*03c0*/  IADD3 RZ, P2, PT, R11, R18, RZ ;  /* 0x000000120bff7210 */ /* 0x000fe40007f5e0ff */
[----:B------:R-:W-:Y:S01]  /*03d0*/  MOV R10, R19 ;  /* 0x00000013000a7202 */ /* 0x000fe20000000f00 */
[----:B------:R-:W-:-:S04]  /*03e0*/  IMAD.WIDE.U32 R20, R25, 0x10842109, RZ ;  /* 0x1084210919147825 */ /* 0x000fc800078e00ff */
[----:B------:R-:W-:Y:S02]  /*03f0*/  IMAD.X R11, RZ, RZ, RZ, P1 ;  /* 0x000000ffff0b7224 */ /* 0x000fe400008e06ff */
[----:B------:R-:W-:-:S04]  /*0400*/  IMAD.WIDE.U32 R14, R8, 0x10842109, RZ ;  /* 0x10842109080e7825 */ /* 0x000fc800078e00ff */
[----:B------:R-:W-:-:S04]  /*0410*/  IMAD.WIDE.U32 R12, R8, 0x4210842, R12 ;  /* 0x04210842080c7825 */ /* 0x000fc800078e000c */
[----:B------:R-:W-:Y:S01]  /*0420*/  IMAD.WIDE.U32 R16, R23, 0x10842109, RZ ;  /* 0x1084210917107825 */ /* 0x000fe200078e00ff */
[----:B------:R-:W-:-:S03]  /*0430*/  IADD3 RZ, P1, PT, R15, R12, RZ ;  /* 0x0000000c0fff7210 */ /* 0x000fc60007f3e0ff */
[----:B------:R-:W-:-:S04]  /*0440*/  IMAD.WIDE.U32 R20, R23, 0x4210842, R20 ;  /* 0x0421084217147825 */ /* 0x000fc800078e0014 */
[----:B------:R-:W-:Y:S01]  /*0450*/  IMAD.WIDE.U32.X R10, R29, 0x8421084, R10, P2 ;  /* 0x084210841d0a7825 */ /* 0x000fe200010e040a */
[----:B------:R-:W-:-:S03]  /*0460*/  IADD3 RZ, P2, PT, R17, R20, RZ ;  /* 0x0000001411ff7210 */ /* 0x000fc60007f5e0ff */
[----:B------:R-:W-:Y:S01]  /*0470*/  IMAD.X R13, R27, 0x4210842, R13, P1 ;  /* 0x042108421b0d7824 */ /* 0x000fe200008e060d */
[----:B------:R-:W-:Y:S01]  /*0480*/  SHF.R.U64 R10, R10, 0x1, R11 ;  /* 0x000000010a0a7819 */ /* 0x000fe2000000120b */
[----:B------:R-:W-:Y:S02]  /*0490*/  IMAD.X R20, R25, 0x4210842, R21, P2 ;  /* 0x0421084219147824 */ /* 0x000fe400010e0615 */
[----:B------:R-:W-:Y:S02]  /*04a0*/  IMAD R18, R7, -0x3e, R9 ;  /* 0xffffffc207127824 */ /* 0x000fe400078e0209 */
[----:B------:R-:W-:Y:S02]  /*04b0*/  IMAD R14, R10, -0x3e, R7 ;  /* 0xffffffc20a0e7824 */ /* 0x000fe400078e0207 */
[----:B------:R-:W-:Y:S01]  /*04c0*/  IMAD R15, R13, -0x3e, R8 ;  /* 0xffffffc20d0f7824 */ /* 0x000fe200078e0208 */
[----:B------:R-:W0:Y:S01]  /*04d0*/  LDC.U8 R7, c[0x3][R18] ;  /* 0x00c0000012077b82 */ /* 0x000e220000000000 */
[----:B------:R-:W-:-:S02]  /*04e0*/  IMAD R16, R20, -0x3e, R23 ;  /* 0xffffffc214107824 */ /* 0x000fc400078e0217 */
[----:B------:R-:W-:-:S04]  /*04f0*/  IMAD.WIDE.U32 R10, R6, -0x14f5629b, RZ ;  /* 0xeb0a9d65060a7825 */ /* 0x000fc800078e00ff */
[----:B------:R-:W-:Y:S01]  /*0500*/  IMAD.IADD R17, R1, 0x1, R2 ;  /* 0x0000000101117824 */ /* 0x000fe200078e0202 */
[----:B------:R-:W1:Y:S01]  /*0510*/  LDC.U8 R14, c[0x3][R14] ;  /* 0x00c000000e0e7b82 */ /* 0x000e620000000000 */
[----:B------:R-:W-:-:S04]  /*0520*/  IMAD.WIDE.U32 R10, P1, R9, 0x48aa9357, R10 ;  /* 0x48aa9357090a7825 */ /* 0x000fc8000782000a */
[----:B------:R-:W-:Y:S01]  /*0530*/  IMAD.WIDE.U32 R8, R9, -0x14f5629b, RZ ;  /* 0xeb0a9d6509087825 */ /* 0x000fe200078e00ff */
[----:B------:R-:W-:Y:S02]  /*0540*/  IADD3.X R13, PT, PT, RZ, RZ, RZ, P1, !PT ;  /* 0x000000ffff0d7210 */ /* 0x000fe40000ffe4ff */
[----:B------:R-:W2:Y:S01]  /*0550*/  LDC.U8 R15, c[0x3][R15] ;  /* 0x00c000000f0f7b82 */ /* 0x000ea20000000000 */
[----:B------:R-:W-:Y:S01]  /*0560*/  MOV R12, R11 ;  /* 0x0000000b000c7202 */ /* 0x000fe20000000f00 */
[----:B------:R-:W-:Y:S01]  /*0570*/  VIADD R2, R2, 0xfffffffc ;  /* 0xfffffffc02027836 */ /* 0x000fe20000000000 */
[----:B------:R-:W-:-:S05]  /*0580*/  IADD3 RZ, P1, PT, R9, R10, RZ ;  /* 0x0000000a09ff7210 */ /* 0x000fca0007f3e0ff */
[----:B------:R-:W3:Y:S01]  /*0590*/  LDC.U8 R16, c[0x3][R16] ;  /* 0x00c0000010107b82 */ /* 0x000ee20000000000 */
[----:B------:R-:W-:Y:S01]  /*05a0*/  IMAD.WIDE.U32.X R8, R6, 0x48aa9357, R12, P1 ;  /* 0x48aa935706087825 */ /* 0x000fe200008e040c */
[----:B------:R-:W-:-:S04]  /*05b0*/  ISETP.NE.AND P1, PT, R4, RZ, PT ;  /* 0x000000ff0400720c */ /* 0x000fc80003f25270 */
[--C-:B------:R-:W-:Y:S02]  /*05c0*/  SHF.R.U32.HI R6, RZ, 0x16, R9.reuse ;  /* 0x00000016ff067819 */ /* 0x100fe40000011609 */
[----:B------:R-:W-:Y:S01]  /*05d0*/  SHF.R.U64 R9, R8, 0x16, R9 ;  /* 0x0000001608097819 */ /* 0x000fe20000001209 */
[----:B0-----:R0:W-:Y:S04]  /*05e0*/  STL.U8 [R17], R7 ;  /* 0x0000000711007387 */ /* 0x0011e80000100000 */
[----:B-1----:R0:W-:Y:S04]  /*05f0*/  STL.U8 [R17+-0x1], R14 ;  /* 0xffffff0e11007387 */ /* 0x0021e80000100000 */
[----:B--2---:R0:W-:Y:S04]  /*0600*/  STL.U8 [R17+-0x2], R15 ;  /* 0xfffffe0f11007387 */ /* 0x0041e80000100000 */
[----:B---3--:R0:W-:Y:S01]  /*0610*/  STL.U8 [R17+-0x3], R16 ;  /* 0xfffffd1011007387 */ /* 0x0081e20000100000 */
[----:B------:R-:W-:Y:S05]  /*0620*/  @P1 BRA `(.L_x_2) ;  /* 0xfffffff800d41947 */ /* 0x000fea000383ffff */
.L_x_1:
[----:B------:R-:W-:Y:S05]  /*0630*/  @!P0 BRA `(.L_x_3) ;  /* 0x0000000000e48947 */ /* 0x000fea0003800000 */
[----:B------:R-:W-:Y:S02]  /*0640*/  ISETP.NE.AND P2, PT, R3, 0x1, PT ;  /* 0x000000010300780c */ /* 0x000fe40003f45270 */
[----:B------:R-:W-:-:S04]  /*0650*/  LOP3.LUT R2, R0, 0x1, RZ, 0xc0, !PT ;  /* 0x0000000100027812 */ /* 0x000fc800078ec0ff */
[----:B------:R-:W-:-:S07]  /*0660*/  ISETP.NE.U32.AND P1, PT, R2, 0x1, PT ;  /* 0x000000010200780c */ /* 0x000fce0003f25070 */
[----:B------:R-:W-:Y:S06]  /*0670*/  @!P2 BRA `(.L_x_4) ;  /* 0x000000000094a947 */ /* 0x000fec0003800000 */
[--C-:B0-----:R-:W-:Y:S02]  /*0680*/  SHF.R.U32.HI R17, RZ, 0x1, R6.reuse ;  /* 0x00000001ff117819 */ /* 0x101fe40000011606 */
[----:B------:R-:W-:Y:S02]  /*0690*/  SHF.R.U64 R7, R9, 0x1, R6 ;  /* 0x0000000109077819 */ /* 0x000fe40000001206 */
[----:B------:R-:W-:Y:S01]  /*06a0*/  LOP3.LUT R2, RZ, R5, RZ, 0x33, !PT ;  /* 0x00000005ff027212 */ /* 0x000fe200078e33ff */
[----:B------:R-:W-:Y:S01]  /*06b0*/  IMAD.WIDE.U32 R10, R17, 0x10842109, RZ ;  /* 0x10842109110a7825 */ /* 0x000fe200078e00ff */
[----:B------:R-:W-:Y:S02]  /*06c0*/  IADD3 R5, PT, PT, R5, 0x2, RZ ;  /* 0x0000000205057810 */ /* 0x000fe40007ffe0ff */
[----:B------:R-:W-:Y:S01]  /*06d0*/  IADD3 R2, PT, PT, R1, R2, R0 ;  /* 0x0000000201027210 */ /* 0x000fe20007ffe000 */
[----:B------:R-:W-:-:S04]  /*06e0*/  IMAD.WIDE.U32 R12, P2, R7, -0x7bdef7be, R10 ;  /* 0x84210842070c7825 */ /* 0x000fc8000784000a */
[----:B------:R-:W-:Y:S01]  /*06f0*/  IMAD.WIDE.U32 R10, R7, 0x10842109, RZ ;  /* 0x10842109070a7825 */ /* 0x000fe200078e00ff */
[----:B------:R-:W-:-:S03]  /*0700*/  IADD3.X R15, PT, PT, RZ, RZ, RZ, P2, !PT ;  /* 0x000000ffff0f7210 */ /* 0x000fc600017fe4ff */
[----:B------:R-:W-:Y:S01]  /*0710*/  IMAD.MOV.U32 R14, RZ, RZ, R13 ;  /* 0x000000ffff0e7224 */ /* 0x000fe200078e000d */
[----:B------:R-:W-:-:S05]  /*0720*/  IADD3 RZ, P2, PT, R11, R12, RZ ;  /* 0x0000000c0bff7210 */ /* 0x000fca0007f5e0ff */
[----:B------:R-:W-:-:S05]  /*0730*/  IMAD.WIDE.U32.X R10, R17, -0x7bdef7be, R14, P2 ;  /* 0x84210842110a7825 */ /* 0x000fca00010e040e */
[--C-:B------:R-:W-:Y:S02]  /*0740*/  SHF.R.U32.HI R17, RZ, 0x4, R11.reuse ;  /* 0x00000004ff117819 */ /* 0x100fe4000001160b */
[----:B------:R-:W-:-:S03]  /*0750*/  SHF.R.U64 R7, R10, 0x4, R11 ;  /* 0x000000040a077819 */ /* 0x000fc6000000120b */
[----:B------:R-:W-:-:S04]  /*0760*/  IMAD.WIDE.U32 R12, R17, 0x21084211, RZ ;  /* 0x21084211110c7825 */ /* 0x000fc800078e00ff */
[----:B------:R-:W-:-:S04]  /*0770*/  IMAD.WIDE.U32 R10, R7, 0x21084211, RZ ;  /* 0x21084211070a7825 */ /* 0x000fc800078e00ff */
[----:B------:R-:W-:-:S04]  /*0780*/  IMAD.WIDE.U32 R12, P2, R7, 0x8421084, R12 ;  /* 0x08421084070c7825 */ /* 0x000fc8000784000c */
[----:B------:R-:W-:Y:S01]  /*0790*/  IMAD.MOV.U32 R14, RZ, RZ, R13 ;  /* 0x000000ffff0e7224 */ /* 0x000fe200078e000d */
[----:B------:R-:W-:Y:S01]  /*07a0*/  IADD3.X R15, PT, PT, RZ, RZ, RZ, P2, !PT ;  /* 0x000000ffff0f7210 */ /* 0x000fe200017fe4ff */
[----:B------:R-:W-:Y:S01]  /*07b0*/  IMAD R4, R7, -0x3e, R9 ;  /* 0xffffffc207047824 */ /* 0x000fe200078e0209 */
[----:B------:R-:W-:-:S05]  /*07c0*/  IADD3 RZ, P2, PT, R11, R12, RZ ;  /* 0x0000000c0bff7210 */ /* 0x000fca0007f5e0ff */
[----:B------:R-:W-:Y:S01]  /*07d0*/  IMAD.WIDE.U32.X R10, R17, 0x8421084, R14, P2 ;  /* 0x08421084110a7825 */ /* 0x000fe200010e040e */
[----:B------:R-:W0:Y:S04]  /*07e0*/  LDC.U8 R4, c[0x3][R4] ;  /* 0x00c0000004047b82 */ /* 0x000e280000000000 */
[----:B------:R-:W-:-:S05]  /*07f0*/  SHF.R.U64 R10, R10, 0x1, R11 ;  /* 0x000000010a0a7819 */ /* 0x000fca000000120b */
[----:B------:R-:W-:Y:S02]  /*0800*/  IMAD R7, R10, -0x3e, R7 ;  /* 0xffffffc20a077824 */ /* 0x000fe400078e0207 */
[----:B------:R-:W-:-:S04]  /*0810*/  IMAD.WIDE.U32 R10, R6, -0x5ed5a4e5, RZ ;  /* 0xa12a5b1b060a7825 */ /* 0x000fc800078e00ff */
[----:B------:R-:W1:Y:S01]  /*0820*/  LDC.U8 R7, c[0x3][R7] ;  /* 0x00c0000007077b82 */ /* 0x000e620000000000 */
[----:B------:R-:W-:-:S04]  /*0830*/  IMAD.WIDE.U32 R10, P2, R9, 0x22190a63, R10 ;  /* 0x22190a63090a7825 */ /* 0x000fc8000784000a */
[----:B------:R-:W-:Y:S01]  /*0840*/  IMAD.WIDE.U32 R8, R9, -0x5ed5a4e5, RZ ;  /* 0xa12a5b1b09087825 */ /* 0x000fe200078e00ff */
[----:B------:R-:W-:-:S03]  /*0850*/  IADD3.X R13, PT, PT, RZ, RZ, RZ, P2, !PT ;  /* 0x000000ffff0d7210 */ /* 0x000fc600017fe4ff */
[----:B------:R-:W-:Y:S01]  /*0860*/  IMAD.MOV.U32 R12, RZ, RZ, R11 ;  /* 0x000000ffff0c7224 */ /* 0x000fe200078e000b */
[----:B------:R-:W-:-:S05]  /*0870*/  IADD3 RZ, P2, PT, R9, R10, RZ ;  /* 0x0000000a09ff7210 */ /* 0x000fca0007f5e0ff */
[----:B------:R-:W-:-:S05]  /*0880*/  IMAD.WIDE.U32.X R8, R6, 0x22190a63, R12, P2 ;  /* 0x22190a6306087825 */ /* 0x000fca00010e040c */
[--C-:B------:R-:W-:Y:S02]  /*0890*/  SHF.R.U32.HI R6, RZ, 0x9, R9.reuse ;  /* 0x00000009ff067819 */ /* 0x100fe40000011609 */
[----:B------:R-:W-:Y:S01]  /*08a0*/  SHF.R.U64 R9, R8, 0x9, R9 ;  /* 0x0000000908097819 */ /* 0x000fe20000001209 */
[----:B0-----:R2:W-:Y:S04]  /*08b0*/  STL.U8 [R2], R4 ;  /* 0x0000000402007387 */ /* 0x0015e80000100000 */
[----:B-1----:R2:W-:Y:S02]  /*08c0*/  STL.U8 [R2+-0x1], R7 ;  /* 0xffffff0702007387 */ /* 0x0025e40000100000 */
.L_x_4:
[----:B------:R-:W-:Y:S05]  /*08d0*/  @P1 BRA `(.L_x_3) ;  /* 0x00000000003c1947 */ /* 0x000fea0003800000 */
[--C-:B0-----:R-:W-:Y:S02]  /*08e0*/  SHF.R.U32.HI R15, RZ, 0x1, R6.reuse ;  /* 0x00000001ff0f7819 */ /* 0x101fe40000011606 */
[----:B--2---:R-:W-:Y:S02]  /*08f0*/  SHF.R.U64 R7, R9, 0x1, R6 ;  /* 0x0000000109077819 */ /* 0x004fe40000001206 */
[----:B------:R-:W-:Y:S01]  /*0900*/  LOP3.LUT R5, RZ, R5, RZ, 0x33, !PT ;  /* 0x00000005ff057212 */ /* 0x000fe200078e33ff */
[----:B------:R-:W-:-:S03]  /*0910*/  IMAD.WIDE.U32 R10, R15, 0x10842109, RZ ;  /* 0x108421090f0a7825 */ /* 0x000fc600078e00ff */
[----:B------:R-:W-:Y:S01]  /*0920*/  IADD3 R5, PT, PT, R1, R5, R0 ;  /* 0x0000000501057210 */ /* 0x000fe20007ffe000 */
[----:B------:R-:W-:-:S04]  /*0930*/  IMAD.WIDE.U32 R10, P1, R7, -0x7bdef7be, R10 ;  /* 0x84210842070a7825 */ /* 0x000fc8000782000a */
[----:B------:R-:W-:Y:S01]  /*0940*/  IMAD.WIDE.U32 R6, R7, 0x10842109, RZ ;  /* 0x1084210907067825 */ /* 0x000fe200078e00ff */
[----:B------:R-:W-:-:S03]  /*0950*/  MOV R12, R11 ;  /* 0x0000000b000c7202 */ /* 0x000fc60000000f00 */
[----:B------:R-:W-:Y:S01]  /*0960*/  IMAD.X R13, RZ, RZ, RZ, P1 ;  /* 0x000000ffff0d7224 */ /* 0x000fe200008e06ff */
[----:B------:R-:W-:-:S05]  /*0970*/  IADD3 RZ, P1, PT, R7, R10, RZ ;  /* 0x0000000a07ff7210 */ /* 0x000fca0007f3e0ff */
[----:B------:R-:W-:-:S05]  /*0980*/  IMAD.WIDE.U32.X R6, R15, -0x7bdef7be, R12, P1 ;  /* 0x842108420f067825 */ /* 0x000fca00008e040c */
[----:B------:R-:W-:-:S05]  /*0990*/  SHF.R.U64 R6, R6, 0x4, R7 ;  /* 0x0000000406067819 */ /* 0x000fca0000001207 */
[----:B------:R-:W-:-:S06]  /*09a0*/  IMAD R2, R6, -0x3e, R9 ;  /* 0xffffffc206027824 */ /* 0x000fcc00078e0209 */
[----:B------:R-:W0:Y:S02]  /*09b0*/  LDC.U8 R2, c[0x3][R2] ;  /* 0x00c0000002027b82 */ /* 0x000e240000000000 */
[----:B0-----:R1:W-:Y:S02]  /*09c0*/  STL.U8 [R5], R2 ;  /* 0x0000000205007387 */ /* 0x0013e40000100000 */
.L_x_3:
[----:B--2---:R-:W-:Y:S01]  /*09d0*/  IMAD.IADD R4, R1, 0x1, R0 ;  /* 0x0000000101047824 */ /* 0x004fe200078e0200 */
[C---:B------:R-:W-:Y:S01]  /*09e0*/  ISETP.GE.U32.AND P1, PT, R0.reuse, 0x10, PT ;  /* 0x000000100000780c */ /* 0x040fe20003f26070 */
[----:B0-----:R-:W-:Y:S01]  /*09f0*/  HFMA2 R14, -RZ, RZ, -427.25, -1.7333984375 ;  /* 0xdeadbeefff0e7431 */ /* 0x001fe200000001ff */
[----:B------:R-:W-:Y:S01]  /*0a00*/  LOP3.LUT R17, R0, 0xf, RZ, 0xc0, !PT ;  /* 0x0000000f00117812 */ /* 0x000fe200078ec0ff */
[----:B-1----:R-:W-:Y:S01]  /*0a10*/  IMAD.MOV.U32 R2, RZ, RZ, RZ ;  /* 0x000000ffff027224 */ /* 0x002fe200078e00ff */
[----:B------:R0:W-:Y:S02]  /*0a20*/  STL.U8 [R4], RZ ;  /* 0x000000ff04007387 */ /* 0x0001e40000100000 */
[----:B------:R-:W-:-:S07]  /*0a30*/  ISETP.NE.AND P2, PT, R17, RZ, PT ;  /* 0x000000ff1100720c */ /* 0x000fce0003f45270 */
[----:B0-----:R-:W-:Y:S06]  /*0a40*/  @!P1 BRA `(.L_x_5) ;  /* 0x0000000000a09947 */ /* 0x001fec0003800000 */
[----:B------:R-:W-:Y:S01]  /*0a50*/  LOP3.LUT R2, R0, 0x7ffffff0, RZ, 0xc0, !PT ;  /* 0x7ffffff000027812 */ /* 0x000fe200078ec0ff */
[----:B------:R-:W-:Y:S01]  /*0a60*/  IMAD.MOV.U32 R14, RZ, RZ, -0x21524111 ;  /* 0xdeadbeefff0e7424 */ /* 0x000fe200078e00ff */
[----:B------:R-:W-:Y:S02]  /*0a70*/  IADD3 R6, PT, PT, R1, 0x7, RZ ;  /* 0x0000000701067810 */ /* 0x000fe40007ffe0ff */
[----:B------:R-:W-:-:S07]  /*0a80*/  IADD3 R19, PT, PT, -R2, RZ, RZ ;  /* 0x000000ff02137210 */ /* 0x000fce0007ffe1ff */
.L_x_6:
[----:B------:R-:W2:Y:S04]  /*0a90*/  LDL.S8 R15, [R6+-0x7] ;  /* 0xfffff900060f7983 */ /* 0x000ea80000100200 */
[----:B------:R-:W3:Y:S04]  /*0aa0*/  LDL.S8 R16, [R6+-0x6] ;  /* 0xfffffa0006107983 */ /* 0x000ee80000100200 */
[----:B------:R-:W4:Y:S04]  /*0ab0*/  LDL.S8 R18, [R6+-0x5] ;  /* 0xfffffb0006127983 */ /* 0x000f280000100200 */
[----:B------:R-:W5:Y:S04]  /*0ac0*/  LDL.S8 R20, [R6+-0x4] ;  /* 0xfffffc0006147983 */ /* 0x000f680000100200 */
[----:B------:R-:W5:Y:S04]  /*0ad0*/  LDL.S8 R22, [R6+-0x3] ;  /* 0xfffffd0006167983 */ /* 0x000f680000100200 */
[----:B------:R-:W5:Y:S04]  /*0ae0*/  LDL.S8 R24, [R6+-0x2] ;  /* 0xfffffe0006187983 */ /* 0x000f680000100200 */
[----:B------:R-:W5:Y:S04]  /*0af0*/  LDL.S8 R26, [R6+-0x1] ;  /* 0xffffff00061a7983 */ /* 0x000f680000100200 */
[----:B------:R-:W5:Y:S04]  /*0b00*/  LDL.S8 R13, [R6] ;  /* 0x00000000060d7983 */ /* 0x000f680000100200 */
[----:B------:R-:W5:Y:S04]  /*0b10*/  LDL.S8 R12, [R6+0x1] ;  /* 0x00000100060c7983 */ /* 0x000f680000100200 */
[----:B------:R-:W5:Y:S04]  /*0b20*/  LDL.S8 R11, [R6+0x2] ;  /* 0x00000200060b7983 */ /* 0x000f680000100200 */
[----:B------:R-:W5:Y:S04]  /*0b30*/  LDL.S8 R10, [R6+0x3] ;  /* 0x00000300060a7983 */ /* 0x000f680000100200 */
[----:B------:R-:W5:Y:S04]  /*0b40*/  LDL.S8 R9, [R6+0x4] ;  /* 0x0000040006097983 */ /* 0x000f680000100200 */
[----:B------:R-:W5:Y:S04]  /*0b50*/  LDL.S8 R8, [R6+0x5] ;  /* 0x0000050006087983 */ /* 0x000f680000100200 */
[----:B------:R-:W5:Y:S04]  /*0b60*/  LDL.S8 R4, [R6+0x6] ;  /* 0x0000060006047983 */ /* 0x000f680000100200 */
[----:B------:R-:W5:Y:S04]  /*0b70*/  LDL.S8 R7, [R6+0x7] ;  /* 0x0000070006077983 */ /* 0x000f680000100200 */
[----:B------:R0:W5:Y:S01]  /*0b80*/  LDL.S8 R5, [R6+0x8] ;  /* 0x0000080006057983 */ /* 0x0001620000100200 */
[----:B------:R-:W-:-:S05]  /*0b90*/  VIADD R19, R19, 0x10 ;  /* 0x0000001013137836 */ /* 0x000fca0000000000 */
[----:B------:R-:W-:Y:S02]  /*0ba0*/  ISETP.NE.AND P1, PT, R19, RZ, PT ;  /* 0x000000ff1300720c */ /* 0x000fe40003f25270 */
[----:B0-----:R-:W-:Y:S01]  /*0bb0*/  IADD3 R6, PT, PT, R6, 0x10, RZ ;  /* 0x0000001006067810 */ /* 0x001fe20007ffe0ff */
[----:B--2---:R-:W-:-:S04]  /*0bc0*/  IMAD R15, R14, 0x1f, R15 ;  /* 0x0000001f0e0f7824 */ /* 0x004fc800078e020f */
[----:B---3--:R-:W-:-:S04]  /*0bd0*/  IMAD R15, R15, 0x1f, R16 ;  /* 0x0000001f0f0f7824 */ /* 0x008fc800078e0210 */
[----:B----4-:R-:W-:-:S04]  /*0be0*/  IMAD R15, R15, 0x1f, R18 ;  /* 0x0000001f0f0f7824 */ /* 0x010fc800078e0212 */
[----:B-----5:R-:W-:-:S04]  /*0bf0*/  IMAD R15, R15, 0x1f, R20 ;  /* 0x0000001f0f0f7824 */ /* 0x020fc800078e0214 */
[----:B------:R-:W-:-:S04]  /*0c00*/  IMAD R15, R15, 0x1f, R22 ;  /* 0x0000001f0f0f7824 */ /* 0x000fc800078e0216 */
        /* <DEDUP_REMOVED lines=10> */
[----:B------:R-:W-:Y:S01]  /*0cb0*/  IMAD R14, R4, 0x1f, R5 ;  /* 0x0000001f040e7824 */ /* 0x000fe200078e0205 */
[----:B------:R-:W-:Y:S06]  /*0cc0*/  @P1 BRA `(.L_x_6) ;  /* 0xfffffffc00701947 */ /* 0x000fec000383ffff */
.L_x_5:
[----:B------:R-:W-:Y:S05]  /*0cd0*/  @!P2 BRA `(.L_x_7) ;  /* 0x0000000000b0a947 */ /* 0x000fea0003800000 */
[----:B------:R-:W-:Y:S02]  /*0ce0*/  ISETP.GE.U32.AND P1, PT, R17, 0x8, PT ;  /* 0x000000081100780c */ /* 0x000fe40003f26070 */
[----:B------:R-:W-:-:S04]  /*0cf0*/  LOP3.LUT R8, R0, 0x7, RZ, 0xc0, !PT ;  /* 0x0000000700087812 */ /* 0x000fc800078ec0ff */
[----:B------:R-:W-:-:S07]  /*0d00*/  ISETP.NE.AND P2, PT, R8, RZ, PT ;  /* 0x000000ff0800720c */ /* 0x000fce0003f45270 */
[----:B------:R-:W-:Y:S06]  /*0d10*/  @!P1 BRA `(.L_x_8) ;  /* 0x0000000000489947 */ /* 0x000fec0003800000 */
[----:B------:R-:W-:-:S05]  /*0d20*/  IMAD.IADD R6, R1, 0x1, R2 ;  /* 0x0000000101067824 */ /* 0x000fca00078e0202 */
[----:B------:R-:W2:Y:S04]  /*0d30*/  LDL.S8 R5, [R6] ;  /* 0x0000000006057983 */ /* 0x000ea80000100200 */
[----:B------:R-:W3:Y:S04]  /*0d40*/  LDL.S8 R4, [R6+0x1] ;  /* 0x0000010006047983 */ /* 0x000ee80000100200 */
[----:B------:R-:W4:Y:S04]  /*0d50*/  LDL.S8 R7, [R6+0x2] ;  /* 0x0000020006077983 */ /* 0x000f280000100200 */
[----:B------:R-:W5:Y:S04]  /*0d60*/  LDL.S8 R9, [R6+0x3] ;  /* 0x0000030006097983 */ /* 0x000f680000100200 */
[----:B------:R-:W5:Y:S04]  /*0d70*/  LDL.S8 R11, [R6+0x4] ;  /* 0x00000400060b7983 */ /* 0x000f680000100200 */
[----:B------:R-:W5:Y:S04]  /*0d80*/  LDL.S8 R13, [R6+0x5] ;  /* 0x00000500060d7983 */ /* 0x000f680000100200 */
[----:B------:R-:W5:Y:S04]  /*0d90*/  LDL.S8 R15, [R6+0x6] ;  /* 0x00000600060f7983 */ /* 0x000f680000100200 */
[----:B------:R-:W5:Y:S01]  /*0da0*/  LDL.S8 R17, [R6+0x7] ;  /* 0x0000070006117983 */ /* 0x000f620000100200 */
[----:B------:R-:W-:Y:S01]  /*0db0*/  IADD3 R2, PT, PT, R2, 0x8, RZ ;  /* 0x0000000802027810 */ /* 0x000fe20007ffe0ff */
[----:B--2---:R-:W-:-:S04]  /*0dc0*/  IMAD R5, R14, 0x1f, R5 ;  /* 0x0000001f0e057824 */ /* 0x004fc800078e0205 */
[----:B---3--:R-:W-:-:S04]  /*0dd0*/  IMAD R4, R5, 0x1f, R4 ;  /* 0x0000001f05047824 */ /* 0x008fc800078e0204 */
[----:B----4-:R-:W-:-:S04]  /*0de0*/  IMAD R4, R4, 0x1f, R7 ;  /* 0x0000001f04047824 */ /* 0x010fc800078e0207 */
[----:B-----5:R-:W-:-:S04]  /*0df0*/  IMAD R4, R4, 0x1f, R9 ;  /* 0x0000001f04047824 */ /* 0x020fc800078e0209 */
[----:B------:R-:W-:-:S04]  /*0e00*/  IMAD R4, R4, 0x1f, R11 ;  /* 0x0000001f04047824 */ /* 0x000fc800078e020b */
[----:B------:R-:W-:-:S04]  /*0e10*/  IMAD R4, R4, 0x1f, R13 ;  /* 0x0000001f04047824 */ /* 0x000fc800078e020d */
[----:B------:R-:W-:-:S04]  /*0e20*/  IMAD R4, R4, 0x1f, R15 ;  /* 0x0000001f04047824 */ /* 0x000fc800078e020f */
[----:B------:R-:W-:-:S07]  /*0e30*/  IMAD R14, R4, 0x1f, R17 ;  /* 0x0000001f040e7824 */ /* 0x000fce00078e0211 */
.L_x_8:
[----:B------:R-:W-:Y:S05]  /*0e40*/  @!P2 BRA `(.L_x_7) ;  /* 0x000000000054a947 */ /* 0x000fea0003800000 */
[----:B------:R-:W-:-:S13]  /*0e50*/  ISETP.GE.U32.AND P1, PT, R8, 0x4, PT ;  /* 0x000000040800780c */ /* 0x000fda0003f26070 */
[----:B------:R-:W-:Y:S05]  /*0e60*/  @!P1 BRA `(.L_x_9) ;  /* 0x0000000000289947 */ /* 0x000fea0003800000 */
[----:B------:R-:W-:-:S05]  /*0e70*/  IMAD.IADD R4, R1, 0x1, R2 ;  /* 0x0000000101047824 */ /* 0x000fca00078e0202 */
[----:B------:R-:W2:Y:S04]  /*0e80*/  LDL.S8 R5, [R4] ;  /* 0x0000000004057983 */ /* 0x000ea80000100200 */
[----:B------:R-:W3:Y:S04]  /*0e90*/  LDL.S8 R6, [R4+0x1] ;  /* 0x0000010004067983 */ /* 0x000ee80000100200 */
[----:B------:R-:W4:Y:S04]  /*0ea0*/  LDL.S8 R8, [R4+0x2] ;  /* 0x0000020004087983 */ /* 0x000f280000100200 */
[----:B------:R-:W5:Y:S01]  /*0eb0*/  LDL.S8 R10, [R4+0x3] ;  /* 0x00000300040a7983 */ /* 0x000f620000100200 */
[----:B------:R-:W-:Y:S01]  /*0ec0*/  IADD3 R2, PT, PT, R2, 0x4, RZ ;  /* 0x0000000402027810 */ /* 0x000fe20007ffe0ff */
[----:B--2---:R-:W-:-:S04]  /*0ed0*/  IMAD R5, R14, 0x1f, R5 ;  /* 0x0000001f0e057824 */ /* 0x004fc800078e0205 */
[----:B---3--:R-:W-:-:S04]  /*0ee0*/  IMAD R5, R5, 0x1f, R6 ;  /* 0x0000001f05057824 */ /* 0x008fc800078e0206 */
[----:B----4-:R-:W-:-:S04]  /*0ef0*/  IMAD R5, R5, 0x1f, R8 ;  /* 0x0000001f05057824 */ /* 0x010fc800078e0208 */
[----:B-----5:R-:W-:-:S07]  /*0f00*/  IMAD R14, R5, 0x1f, R10 ;  /* 0x0000001f050e7824 */ /* 0x020fce00078e020a */
.L_x_9:
[----:B------:R-:W-:Y:S05]  /*0f10*/  @!P0 BRA `(.L_x_7) ;  /* 0x0000000000208947 */ /* 0x000fea0003800000 */
[----:B------:R-:W-:Y:S01]  /*0f20*/  IMAD.IADD R2, R1, 0x1, R2 ;  /* 0x0000000101027824 */ /* 0x000fe200078e0202 */
[----:B------:R-:W-:-:S07]  /*0f30*/  IADD3 R3, PT, PT, -R3, RZ, RZ ;  /* 0x000000ff03037210 */ /* 0x000fce0007ffe1ff */
.L_x_10:
[----:B------:R0:W2:Y:S01]  /*0f40*/  LDL.S8 R5, [R2] ;  /* 0x0000000002057983 */ /* 0x0000a20000100200 */
[----:B------:R-:W-:-:S05]  /*0f50*/  VIADD R3, R3, 0x1 ;  /* 0x0000000103037836 */ /* 0x000fca0000000000 */
[----:B------:R-:W-:Y:S02]  /*0f60*/  ISETP.NE.AND P0, PT, R3, RZ, PT ;  /* 0x000000ff0300720c */ /* 0x000fe40003f05270 */
[----:B0-----:R-:W-:Y:S01]  /*0f70*/  IADD3 R2, PT, PT, R2, 0x1, RZ ;  /* 0x0000000102027810 */ /* 0x001fe20007ffe0ff */
[----:B--2---:R-:W-:-:S10]  /*0f80*/  IMAD R14, R14, 0x1f, R5 ;  /* 0x0000001f0e0e7824 */ /* 0x004fd400078e0205 */
[----:B------:R-:W-:Y:S05]  /*0f90*/  @P0 BRA `(.L_x_10) ;  /* 0xfffffffc00e80947 */ /* 0x000fea000383ffff */
.L_x_7:
[----:B------:R-:W-:-:S13]  /*0fa0*/  ISETP.NE.AND P0, PT, R14, RZ, PT ;  /* 0x000000ff0e00720c */ /* 0x000fda0003f05270 */
[----:B------:R-:W-:Y:S05]  /*0fb0*/  @P0 EXIT ;  /* 0x000000000000094d */ /* 0x000fea0003800000 */
[----:B------:R-:W0:Y:S01]  /*0fc0*/  LDCU.64 UR4, c[0x0][0x398] ;  /* 0x00007300ff0477ac */ /* 0x000e220008000a00 */
[----:B------:R-:W-:Y:S02]  /*0fd0*/  HFMA2 R4, -RZ, RZ, 0, 0 ;  /* 0x00000000ff047431 */ /* 0x000fe400000001ff */
[----:B------:R-:W-:Y:S02]  /*0fe0*/  IMAD.MOV.U32 R5, RZ, RZ, 0x1 ;  /* 0x00000001ff057424 */ /* 0x000fe400078e00ff */
[----:B0-----:R-:W-:Y:S01]  /*0ff0*/  IMAD.U32 R2, RZ, RZ, UR4 ;  /* 0x00000004ff027e24 */ /* 0x001fe2000f8e00ff */
[----:B------:R-:W-:-:S05]  /*1000*/  MOV R3, UR5 ;  /* 0x0000000500037c02 */ /* 0x000fca0008000f00 */
[----:B------:R-:W2:Y:S02]  /*1010*/  ATOMG.E.CAS.STRONG.GPU PT, R2, [R2], R4, R5 ;  /* 0x00000004020273a9 */ /* 0x000ea400001ee105 */
[----:B--2---:R-:W-:-:S13]  /*1020*/  ISETP.NE.AND P0, PT, R2, RZ, PT ;  /* 0x000000ff0200720c */ /* 0x004fda0003f05270 */
[----:B------:R-:W-:Y:S05]  /*1030*/  @P0 EXIT ;  /* 0x000000000000094d */ /* 0x000fea0003800000 */
[C---:B------:R-:W-:Y:S01]  /*1040*/  ISETP.GE.U32.AND P0, PT, R0.reuse, 0xf, PT ;  /* 0x0000000f0000780c */ /* 0x040fe20003f06070 */
[----:B------:R-:W-:Y:S01]  /*1050*/  VIADD R4, R0, 0x1 ;  /* 0x0000000100047836 */ /* 0x000fe20000000000 */
[----:B------:R-:W0:Y:S01]  /*1060*/  LDCU.64 UR6, c[0x0][0x358] ;  /* 0x00006b00ff0677ac */ /* 0x000e220008000a00 */
[----:B------:R-:W-:-:S03]  /*1070*/  MOV R0, RZ ;  /* 0x000000ff00007202 */ /* 0x000fc60000000f00 */
[----:B------:R-:W-:-:S04]  /*1080*/  LOP3.LUT R20, R4, 0xf, RZ, 0xc0, !PT ;  /* 0x0000000f04147812 */ /* 0x000fc800078ec0ff */
[----:B------:R-:W-:-:S03]  /*1090*/  ISETP.NE.AND P1, PT, R20, RZ, PT ;  /* 0x000000ff1400720c */ /* 0x000fc60003f25270 */
[----:B------:R-:W-:Y:S10]  /*10a0*/  @!P0 BRA `(.L_x_11) ;  /* 0x0000000000c08947 */ /* 0x000ff40003800000 */
[----:B------:R-:W1:Y:S01]  /*10b0*/  LDCU.64 UR4, c[0x0][0x3a0] ;  /* 0x00007400ff0477ac */ /* 0x000e620008000a00 */
[----:B------:R-:W-:Y:S01]  /*10c0*/  LOP3.LUT R0, R4, 0xfffffff0, RZ, 0xc0, !PT ;  /* 0xfffffff004007812 */ /* 0x000fe200078ec0ff */
[----:B------:R-:W-:-:S03]  /*10d0*/  VIADD R18, R1, 0x7 ;  /* 0x0000000701127836 */ /* 0x000fc60000000000 */
[----:B------:R-:W-:Y:S01]  /*10e0*/  IADD3 R5, PT, PT, -R0, RZ, RZ ;  /* 0x000000ff00057210 */ /* 0x000fe20007ffe1ff */
[----:B-1----:R-:W-:-:S04]  /*10f0*/  UIADD3 UR4, UP0, UPT, UR4, 0x7, URZ ;  /* 0x0000000704047890 */ /* 0x002fc8000ff1e0ff */
[----:B------:R-:W-:Y:S02]  /*1100*/  UIADD3.X UR5, UPT, UPT, URZ, UR5, URZ, UP0, !UPT ;  /* 0x00000005ff057290 */ /* 0x000fe400087fe4ff */
[----:B------:R-:W-:-:S04]  /*1110*/  IMAD.U32 R14, RZ, RZ, UR4 ;  /* 0x00000004ff0e7e24 */ /* 0x000fc8000f8e00ff */
[----:B------:R-:W-:-:S07]  /*1120*/  MOV R16, UR5 ;  /* 0x0000000500107c02 */ /* 0x000fce0008000f00 */
.L_x_12:
[----:B-1----:R-:W0:Y:S04]  /*1130*/  LDL.U8 R7, [R18+-0x7] ;  /* 0xfffff90012077983 */ /* 0x002e280000100000 */
[----:B------:R-:W2:Y:S04]  /*1140*/  LDL.U8 R9, [R18+-0x6] ;  /* 0xfffffa0012097983 */ /* 0x000ea80000100000 */
[----:B------:R-:W3:Y:S04]  /*1150*/  LDL.U8 R11, [R18+-0x5] ;  /* 0xfffffb00120b7983 */ /* 0x000ee80000100000 */
[----:B------:R-:W4:Y:S04]  /*1160*/  LDL.U8 R13, [R18+-0x4] ;  /* 0xfffffc00120d7983 */ /* 0x000f280000100000 */
[----:B------:R-:W5:Y:S04]  /*1170*/  LDL.U8 R15, [R18+-0x3] ;  /* 0xfffffd00120f7983 */ /* 0x000f680000100000 */
[----:B------:R-:W5:Y:S04]  /*1180*/  LDL.U8 R17, [R18+-0x2] ;  /* 0xfffffe0012117983 */ /* 0x000f680000100000 */
[----:B------:R-:W5:Y:S04]  /*1190*/  LDL.U8 R19, [R18+-0x1] ;  /* 0xffffff0012137983 */ /* 0x000f680000100000 */
[----:B------:R-:W5:Y:S04]  /*11a0*/  LDL.U8 R21, [R18] ;  /* 0x0000000012157983 */ /* 0x000f680000100000 */
[----:B------:R-:W5:Y:S04]  /*11b0*/  LDL.U8 R23, [R18+0x1] ;  /* 0x0000010012177983 */ /* 0x000f680000100000 */
[----:B------:R-:W5:Y:S04]  /*11c0*/  LDL.U8 R25, [R18+0x2] ;  /* 0x0000020012197983 */ /* 0x000f680000100000 */
[----:B------:R-:W5:Y:S04]  /*11d0*/  LDL.U8 R27, [R18+0x3] ;  /* 0x00000300121b7983 */ /* 0x000f680000100000 */
[----:B------:R-:W5:Y:S04]  /*11e0*/  LDL.U8 R29, [R18+0x4] ;  /* 0x00000400121d7983 */ /* 0x000f680000100000 */
[----:B------:R-:W5:Y:S04]  /*11f0*/  LDL.U8 R6, [R18+0x5] ;  /* 0x0000050012067983 */ /* 0x000f680000100000 */
[----:B------:R-:W5:Y:S04]  /*1200*/  LDL.U8 R8, [R18+0x6] ;  /* 0x0000060012087983 */ /* 0x000f680000100000 */
[----:B------:R-:W5:Y:S04]  /*1210*/  LDL.U8 R10, [R18+0x7] ;  /* 0x00000700120a7983 */ /* 0x000f680000100000 */
[----:B------:R1:W5:Y:S01]  /*1220*/  LDL.U8 R12, [R18+0x8] ;  /* 0x00000800120c7983 */ /* 0x0003620000100000 */
[----:B------:R-:W-:Y:S01]  /*1230*/  VIADD R5, R5, 0x10 ;  /* 0x0000001005057836 */ /* 0x000fe20000000000 */
[----:B------:R-:W-:Y:S01]  /*1240*/  MOV R3, R16 ;  /* 0x0000001000037202 */ /* 0x000fe20000000f00 */
[----:B------:R-:W-:-:S03]  /*1250*/  IMAD.MOV.U32 R2, RZ, RZ, R14 ;  /* 0x000000ffff027224 */ /* 0x000fc600078e000e */
[----:B------:R-:W-:Y:S02]  /*1260*/  ISETP.NE.AND P0, PT, R5, RZ, PT ;  /* 0x000000ff0500720c */ /* 0x000fe40003f05270 */
[----:B------:R-:W-:Y:S01]  /*1270*/  IADD3 R14, P2, PT, R2, 0x10, RZ ;  /* 0x00000010020e7810 */ /* 0x000fe20007f5e0ff */
[----:B-1----:R-:W-:-:S03]  /*1280*/  VIADD R18, R18, 0x10 ;  /* 0x0000001012127836 */ /* 0x002fc60000000000 */
[----:B------:R-:W-:Y:S01]  /*1290*/  IADD3.X R16, PT, PT, RZ, R3, RZ, P2, !PT ;  /* 0x00000003ff107210 */ /* 0x000fe200017fe4ff */
[----:B0-----:R1:W-:Y:S04]  /*12a0*/  STG.E.U8 desc[UR6][R2.64+-0x7], R7 ;  /* 0xfffff90702007986 */ /* 0x0013e8000c101106 */
[----:B--2---:R1:W-:Y:S04]  /*12b0*/  STG.E.U8 desc[UR6][R2.64+-0x6], R9 ;  /* 0xfffffa0902007986 */ /* 0x0043e8000c101106 */
[----:B---3--:R1:W-:Y:S04]  /*12c0*/  STG.E.U8 desc[UR6][R2.64+-0x5], R11 ;  /* 0xfffffb0b02007986 */ /* 0x0083e8000c101106 */
[----:B----4-:R1:W-:Y:S04]  /*12d0*/  STG.E.U8 desc[UR6][R2.64+-0x4], R13 ;  /* 0xfffffc0d02007986 */ /* 0x0103e8000c101106 */
[----:B-----5:R1:W-:Y:S04]  /*12e0*/  STG.E.U8 desc[UR6][R2.64+-0x3], R15 ;  /* 0xfffffd0f02007986 */ /* 0x0203e8000c101106 */
[----:B------:R1:W-:Y:S04]  /*12f0*/  STG.E.U8 desc[UR6][R2.64+-0x2], R17 ;  /* 0xfffffe1102007986 */ /* 0x0003e8000c101106 */
        /* <DEDUP_REMOVED lines=9> */
[----:B------:R1:W-:Y:S01]  /*1390*/  STG.E.U8 desc[UR6][R2.64+0x8], R12 ;  /* 0x0000080c02007986 */ /* 0x0003e2000c101106 */
[----:B------:R-:W-:Y:S05]  /*13a0*/  @P0 BRA `(.L_x_12) ;  /* 0xfffffffc00600947 */ /* 0x000fea000383ffff */
.L_x_11:
[----:B0-----:R-:W-:Y:S05]  /*13b0*/  @!P1 EXIT ;  /* 0x000000000000994d */ /* 0x001fea0003800000 */
[----:B------:R-:W-:Y:S02]  /*13c0*/  ISETP.GE.U32.AND P0, PT, R20, 0x8, PT ;  /* 0x000000081400780c */ /* 0x000fe40003f06070 */
[----:B-1----:R-:W-:-:S04]  /*13d0*/  LOP3.LUT R8, R4, 0x7, RZ, 0xc0, !PT ;  /* 0x0000000704087812 */ /* 0x002fc800078ec0ff */
[----:B------:R-:W-:-:S07]  /*13e0*/  ISETP.NE.AND P1, PT, R8, RZ, PT ;  /* 0x000000ff0800720c */ /* 0x000fce0003f25270 */
[----:B------:R-:W-:Y:S06]  /*13f0*/  @!P0 BRA `(.L_x_13) ;  /* 0x0000000000548947 */ /* 0x000fec0003800000 */
[----:B------:R-:W-:Y:S01]  /*1400*/  IADD3 R6, PT, PT, R1, R0, RZ ;  /* 0x0000000001067210 */ /* 0x000fe20007ffe0ff */
[----:B------:R-:W0:Y:S04]  /*1410*/  LDCU.64 UR4, c[0x0][0x3a0] ;  /* 0x00007400ff0477ac */ /* 0x000e280008000a00 */
[----:B------:R-:W2:Y:S04]  /*1420*/  LDL.U8 R5, [R6] ;  /* 0x0000000006057983 */ /* 0x000ea80000100000 */
[----:B------:R-:W3:Y:S04]  /*1430*/  LDL.U8 R7, [R6+0x1] ;  /* 0x0000010006077983 */ /* 0x000ee80000100000 */
[----:B------:R-:W4:Y:S04]  /*1440*/  LDL.U8 R9, [R6+0x2] ;  /* 0x0000020006097983 */ /* 0x000f280000100000 */
[----:B------:R-:W5:Y:S04]  /*1450*/  LDL.U8 R11, [R6+0x3] ;  /* 0x00000300060b7983 */ /* 0x000f680000100000 */
[----:B------:R-:W5:Y:S04]  /*1460*/  LDL.U8 R13, [R6+0x4] ;  /* 0x00000400060d7983 */ /* 0x000f680000100000 */
[----:B------:R-:W5:Y:S04]  /*1470*/  LDL.U8 R15, [R6+0x5] ;  /* 0x00000500060f7983 */ /* 0x000f680000100000 */
[----:B------:R-:W5:Y:S04]  /*1480*/  LDL.U8 R17, [R6+0x6] ;  /* 0x0000060006117983 */ /* 0x000f680000100000 */
[----:B------:R-:W5:Y:S01]  /*1490*/  LDL.U8 R19, [R6+0x7] ;  /* 0x0000070006137983 */ /* 0x000f620000100000 */
[----:B0-----:R-:W-:-:S02]  /*14a0*/  IADD3 R2, P0, PT, R0, UR4, RZ ;  /* 0x0000000400027c10 */ /* 0x001fc4000ff1e0ff */
[----:B------:R-:W-:-:S03]  /*14b0*/  IADD3 R0, PT, PT, R0, 0x8, RZ ;  /* 0x0000000800007810 */ /* 0x000fc60007ffe0ff */
[----:B------:R-:W-:-:S05]  /*14c0*/  IMAD.X R3, RZ, RZ, UR5, P0 ;  /* 0x00000005ff037e24 */ /* 0x000fca00080e06ff */
[----:B--2---:R0:W-:Y:S04]  /*14d0*/  STG.E.U8 desc[UR6][R2.64], R5 ;  /* 0x0000000502007986 */ /* 0x0041e8000c101106 */
[----:B---3--:R0:W-:Y:S04]  /*14e0*/  STG.E.U8 desc[UR6][R2.64+0x1], R7 ;  /* 0x0000010702007986 */ /* 0x0081e8000c101106 */
[----:B----4-:R0:W-:Y:S04]  /*14f0*/  STG.E.U8 desc[UR6][R2.64+0x2], R9 ;  /* 0x0000020902007986 */ /* 0x0101e8000c101106 */
[----:B-----5:R0:W-:Y:S04]  /*1500*/  STG.E.U8 desc[UR6][R2.64+0x3], R11 ;  /* 0x0000030b02007986 */ /* 0x0201e8000c101106 */
[----:B------:R0:W-:Y:S04]  /*1510*/  STG.E.U8 desc[UR6][R2.64+0x4], R13 ;  /* 0x0000040d02007986 */ /* 0x0001e8000c101106 */
[----:B------:R0:W-:Y:S04]  /*1520*/  STG.E.U8 desc[UR6][R2.64+0x5], R15 ;  /* 0x0000050f02007986 */ /* 0x0001e8000c101106 */
[----:B------:R0:W-:Y:S04]  /*1530*/  STG.E.U8 desc[UR6][R2.64+0x6], R17 ;  /* 0x0000061102007986 */ /* 0x0001e8000c101106 */
[----:B------:R0:W-:Y:S02]  /*1540*/  STG.E.U8 desc[UR6][R2.64+0x7], R19 ;  /* 0x0000071302007986 */ /* 0x0001e4000c101106 */
.L_x_13:
[----:B------:R-:W-:Y:S05]  /*1550*/  @!P1 EXIT ;  /* 0x000000000000994d */ /* 0x000fea0003800000 */
[----:B------:R-:W-:Y:S02]  /*1560*/  ISETP.GE.U32.AND P0, PT, R8, 0x4, PT ;  /* 0x000000040800780c */ /* 0x000fe40003f06070 */
[----:B------:R-:W-:-:S04]  /*1570*/  LOP3.LUT R4, R4, 0x3, RZ, 0xc0, !PT ;  /* 0x0000000304047812 */ /* 0x000fc800078ec0ff */
[----:B------:R-:W-:-:S07]  /*1580*/  ISETP.NE.AND P1, PT, R4, RZ, PT ;  /* 0x000000ff0400720c */ /* 0x000fce0003f25270 */
[----:B------:R-:W-:Y:S06]  /*1590*/  @!P0 BRA `(.L_x_14) ;  /* 0x0000000000348947 */ /* 0x000fec0003800000 */
[----:B0-----:R-:W-:Y:S01]  /*15a0*/  IMAD.IADD R5, R1, 0x1, R0 ;  /* 0x0000000101057824 */ /* 0x001fe200078e0200 */
[----:B------:R-:W0:Y:S04]  /*15b0*/  LDCU.64 UR4, c[0x0][0x3a0] ;  /* 0x00007400ff0477ac */ /* 0x000e280008000a00 */
[----:B------:R-:W2:Y:S04]  /*15c0*/  LDL.U8 R7, [R5] ;  /* 0x0000000005077983 */ /* 0x000ea80000100000 */
[----:B------:R-:W3:Y:S04]  /*15d0*/  LDL.U8 R9, [R5+0x1] ;  /* 0x0000010005097983 */ /* 0x000ee80000100000 */
[----:B------:R-:W4:Y:S04]  /*15e0*/  LDL.U8 R11, [R5+0x2] ;  /* 0x00000200050b7983 */ /* 0x000f280000100000 */
[----:B------:R-:W5:Y:S01]  /*15f0*/  LDL.U8 R13, [R5+0x3] ;  /* 0x00000300050d7983 */ /* 0x000f620000100000 */
[C---:B0-----:R-:W-:Y:S01]  /*1600*/  IADD3 R2, P0, PT, R0.reuse, UR4, RZ ;  /* 0x0000000400027c10 */ /* 0x041fe2000ff1e0ff */
[----:B------:R-:W-:-:S03]  /*1610*/  VIADD R0, R0, 0x4 ;  /* 0x0000000400007836 */ /* 0x000fc60000000000 */
[----:B------:R-:W-:-:S05]  /*1620*/  IADD3.X R3, PT, PT, RZ, UR5, RZ, P0, !PT ;  /* 0x00000005ff037c10 */ /* 0x000fca00087fe4ff */
[----:B--2---:R1:W-:Y:S04]  /*1630*/  STG.E.U8 desc[UR6][R2.64], R7 ;  /* 0x0000000702007986 */ /* 0x0043e8000c101106 */
[----:B---3--:R1:W-:Y:S04]  /*1640*/  STG.E.U8 desc[UR6][R2.64+0x1], R9 ;  /* 0x0000010902007986 */ /* 0x0083e8000c101106 */
[----:B----4-:R1:W-:Y:S04]  /*1650*/  STG.E.U8 desc[UR6][R2.64+0x2], R11 ;  /* 0x0000020b02007986 */ /* 0x0103e8000c101106 */
[----:B-----5:R1:W-:Y:S02]  /*1660*/  STG.E.U8 desc[UR6][R2.64+0x3], R13 ;  /* 0x0000030d02007986 */ /* 0x0203e4000c101106 */
.L_x_14:
[----:B------:R-:W-:Y:S05]  /*1670*/  @!P1 EXIT ;  /* 0x000000000000994d */ /* 0x000fea0003800000 */
[----:B------:R-:W2:Y:S01]  /*1680*/  LDCU.64 UR4, c[0x0][0x3a0] ;  /* 0x00007400ff0477ac */ /* 0x000ea20008000a00 */
[----:B------:R-:W-:Y:S01]  /*1690*/  IADD3 R4, PT, PT, -R4, RZ, RZ ;  /* 0x000000ff04047210 */ /* 0x000fe20007ffe1ff */
[----:B01----:R-:W-:Y:S01]  /*16a0*/  IMAD.IADD R7, R1, 0x1, R0 ;  /* 0x0000000101077824 */ /* 0x003fe200078e0200 */
[----:B--2---:R-:W-:-:S04]  /*16b0*/  IADD3 R2, P0, PT, R0, UR4, RZ ;  /* 0x0000000400027c10 */ /* 0x004fc8000ff1e0ff */
[----:B------:R-:W-:-:S09]  /*16c0*/  IADD3.X R3, PT, PT, RZ, UR5, RZ, P0, !PT ;  /* 0x00000005ff037c10 */ /* 0x000fd200087fe4ff */
.L_x_15:
[----:B------:R-:W2:Y:S01]  /*16d0*/  LDL.U8 R5, [R7] ;  /* 0x0000000007057983 */ /* 0x000ea20000100000 */
[----:B------:R-:W-:Y:S01]  /*16e0*/  VIADD R4, R4, 0x1 ;  /* 0x0000000104047836 */ /* 0x000fe20000000000 */
[----:B------:R-:W-:-:S04]  /*16f0*/  IADD3 R0, P1, PT, R2, 0x1, RZ ;  /* 0x0000000102007810 */ /* 0x000fc80007f3e0ff */
[----:B------:R-:W-:Y:S02]  /*1700*/  ISETP.NE.AND P0, PT, R4, RZ, PT ;  /* 0x000000ff0400720c */ /* 0x000fe40003f05270 */
[----:B------:R-:W-:Y:S01]  /*1710*/  IADD3.X R6, PT, PT, RZ, R3, RZ, P1, !PT ;  /* 0x00000003ff067210 */ /* 0x000fe20000ffe4ff */
[----:B--2---:R0:W-:Y:S10]  /*1720*/  STG.E.U8 desc[UR6][R2.64], R5 ;  /* 0x0000000502007986 */ /* 0x0041f4000c101106 */
[----:B------:R-:W-:Y:S05]  /*1730*/  @!P0 EXIT ;  /* 0x000000000000894d */ /* 0x000fea0003800000 */
[----:B------:R-:W-:Y:S01]  /*1740*/  IADD3 R7, PT, PT, R7, 0x1, RZ ;  /* 0x0000000107077810 */ /* 0x000fe20007ffe0ff */
[----:B0-----:R-:W-:Y:S01]  /*1750*/  IMAD.MOV.U32 R2, RZ, RZ, R0 ;  /* 0x000000ffff027224 */ /* 0x001fe200078e0000 */
[----:B------:R-:W-:Y:S01]  /*1760*/  MOV R3, R6 ;  /* 0x0000000600037202 */ /* 0x000fe20000000f00 */
[----:B------:R-:W-:Y:S06]  /*1770*/  BRA `(.L_x_15) ;  /* 0xfffffffc00d47947 */ /* 0x000fec000383ffff */
.L_x_0:
[----:B------:R-:W-:-:S05]  /*1780*/  IADD3 R0, PT, PT, R1, R0, RZ ;  /* 0x0000000001007210 */ /* 0x000fca0007ffe0ff */
[----:B------:R-:W-:Y:S01]  /*1790*/  STL.U8 [R0], RZ ;  /* 0x000000ff00007387 */ /* 0x000fe20000100000 */
[----:B------:R-:W-:Y:S05]  /*17a0*/  EXIT ;  /* 0x000000000000794d */ /* 0x000fea0003800000 */
.L_x_16:
[----:B------:R-:W-:-:S00]  /*17b0*/  BRA `(.L_x_16) ;  /* 0xfffffffc00fc7947 */ /* 0x000fc0000383ffff */
[----:B------:R-:W-:-:S00]  /*17c0*/  NOP ;  /* 0x0000000000007918 */ /* 0x000fc00000000000 */
        /* <DEDUP_REMOVED lines=11> */
.L_x_17:


//--------------------- .nv.shared.reserved.0     --------------------------
	.section	.nv.shared.reserved.0,"aw",@nobits
	.weak		__nv_reservedSMEM_offset_0_alias
	.size		__nv_reservedSMEM_offset_0_alias, 0, 64
	.other		__nv_reservedSMEM_offset_0_alias,@"STO_CUDA_RESERVED_SHARED STV_DEFAULT"
__nv_reservedSMEM_offset_0_alias:
	.zero		0
	.zero		64


//--------------------- .nv.constant0._Z18brute_force_kernelimmPiPc --------------------------
	.section	.nv.constant0._Z18brute_force_kernelimmPiPc,"a",@progbits
	.sectionflags	@""
	.align	4
.nv.constant0._Z18brute_force_kernelimmPiPc:
	.zero		936


//--------------------- SYMBOLS --------------------------

	.type		.nv.reservedSmem.offset0,@object
	.size		.nv.reservedSmem.offset0,0x4
